	.target	sm_90a

	.elftype	@"ET_EXEC"


//--------------------- .note.nv.tkinfo           --------------------------
	.section	.note.nv.tkinfo,"",@"SHT_NOTE"
	.sectionflags	@"SHF_NOTE_NV_TKINFO"
	.tkinfo
        /*0018*/ 	.word	0x00000002
        /*0030*/ 	.string	""
        /*0030*/ 	.string	"ptxas"
        /*0030*/ 	.string	"Cuda compilation tools, release 13.0, V13.0.88"
        /*0030*/ 	.string	"Build cuda_13.0.r13.0/compiler.36424714_0"
        /*0030*/ 	.string	"-arch sm_90a -m 64 "



//--------------------- .note.nv.cuinfo           --------------------------
	.section	.note.nv.cuinfo,"",@"SHT_NOTE"
	.sectionflags	@"SHF_NOTE_NV_CUINFO"
        /*0018*/ 	.short	0x0002
        /*001a*/ 	.short	0x005a
        /*001c*/ 	.short	0x0082
	.zero		2


//--------------------- .nv.info                  --------------------------
	.section	.nv.info,"",@"SHT_CUDA_INFO"
	.align	4


	//----- nvinfo : EIATTR_REGCOUNT
	.align		4
        /*0000*/ 	.byte	0x04, 0x2f
        /*0002*/ 	.short	(.L_16 - .L_15)
	.align		4
.L_15:
        /*0004*/ 	.word	index@(_ZN7cutlass13device_kernelINS_4gemm6kernel13GemmUniversalIN4cute5tupleIJiiiiEEENS1_10collective13CollectiveMmaINS1_39MainloopSm90TmaGmmaRmemAWarpSpecializedILi9ENS5_IJNS4_1CILi1EEESB_SB_EEENS1_35KernelTmaWarpSpecializedCooperativeEEENS5_IJNSA_ILi128EEENSA_ILi64EEESF_EEENS_12float_e5m2_tENS5_IJSB_llEEENS_12float_e4m3_tENS5_IJlSB_lEEENS4_8TiledMMAINS4_8MMA_AtomIJNS4_4SM904GMMA30MMA_64x64x32_F32E5M2E4M3_RS_TNILNSP_7ScaleInE1ELSR_1EEEEEENS4_6LayoutINS5_IJNSA_ILi2EEESB_SB_EEENS5_IJSB_NSA_ILi0EEESX_EEEEENS5_IJNS4_10UnderscoreES10_S10_EEEEENS4_13SM90_TMA_LOADENS4_14ComposedLayoutINS4_7SwizzleILi3ELi4ELi3EEENS4_18smem_ptr_flag_bitsILi8EEENSU_INS5_IJSF_NSA_ILi8EEEEEENS5_IJSB_SF_EEEEEEENS4_9Copy_AtomIJNS4_39AutoVectorizingCopyWithAssumedAlignmentILi128EEESI_EEENS4_8identityES13_NS14_IS16_S18_NSU_INS5_IJS19_SF_EEENS5_IJSF_SB_EEEEEEEvS1I_EENS_8epilogue10collective6detail29Sm90TmaWarpSpecializedAdapterINS1P_15DefaultEpilogueISI_SL_SL_NS1O_6thread17LinearCombinationISI_Li1EffLNS1T_9ScaleType4KindE0ELNS_15FloatRoundStyleE2ESI_EENS1_15EpilogueDefaultEEEEEvvEEEEvNT_6ParamsE)
        /*0008*/ 	.word	0x000000a8


	//----- nvinfo : EIATTR_FRAME_SIZE
	.align		4
.L_16:
        /*000c*/ 	.byte	0x04, 0x11
        /*000e*/ 	.short	(.L_18 - .L_17)
	.align		4
.L_17:
        /*0010*/ 	.word	index@(_ZN7cutlass13device_kernelINS_4gemm6kernel13GemmUniversalIN4cute5tupleIJiiiiEEENS1_10collective13CollectiveMmaINS1_39MainloopSm90TmaGmmaRmemAWarpSpecializedILi9ENS5_IJNS4_1CILi1EEESB_SB_EEENS1_35KernelTmaWarpSpecializedCooperativeEEENS5_IJNSA_ILi128EEENSA_ILi64EEESF_EEENS_12float_e5m2_tENS5_IJSB_llEEENS_12float_e4m3_tENS5_IJlSB_lEEENS4_8TiledMMAINS4_8MMA_AtomIJNS4_4SM904GMMA30MMA_64x64x32_F32E5M2E4M3_RS_TNILNSP_7ScaleInE1ELSR_1EEEEEENS4_6LayoutINS5_IJNSA_ILi2EEESB_SB_EEENS5_IJSB_NSA_ILi0EEESX_EEEEENS5_IJNS4_10UnderscoreES10_S10_EEEEENS4_13SM90_TMA_LOADENS4_14ComposedLayoutINS4_7SwizzleILi3ELi4ELi3EEENS4_18smem_ptr_flag_bitsILi8EEENSU_INS5_IJSF_NSA_ILi8EEEEEENS5_IJSB_SF_EEEEEEENS4_9Copy_AtomIJNS4_39AutoVectorizingCopyWithAssumedAlignmentILi128EEESI_EEENS4_8identityES13_NS14_IS16_S18_NSU_INS5_IJS19_SF_EEENS5_IJSF_SB_EEEEEEEvS1I_EENS_8epilogue10collective6detail29Sm90TmaWarpSpecializedAdapterINS1P_15DefaultEpilogueISI_SL_SL_NS1O_6thread17LinearCombinationISI_Li1EffLNS1T_9ScaleType4KindE0ELNS_15FloatRoundStyleE2ESI_EENS1_15EpilogueDefaultEEEEEvvEEEEvNT_6ParamsE)
        /*0014*/ 	.word	0x00000000


	//----- nvinfo : EIATTR_MIN_STACK_SIZE
	.align		4
.L_18:
        /*0018*/ 	.byte	0x04, 0x12
        /*001a*/ 	.short	(.L_20 - .L_19)
	.align		4
.L_19:
        /*001c*/ 	.word	index@(_ZN7cutlass13device_kernelINS_4gemm6kernel13GemmUniversalIN4cute5tupleIJiiiiEEENS1_10collective13CollectiveMmaINS1_39MainloopSm90TmaGmmaRmemAWarpSpecializedILi9ENS5_IJNS4_1CILi1EEESB_SB_EEENS1_35KernelTmaWarpSpecializedCooperativeEEENS5_IJNSA_ILi128EEENSA_ILi64EEESF_EEENS_12float_e5m2_tENS5_IJSB_llEEENS_12float_e4m3_tENS5_IJlSB_lEEENS4_8TiledMMAINS4_8MMA_AtomIJNS4_4SM904GMMA30MMA_64x64x32_F32E5M2E4M3_RS_TNILNSP_7ScaleInE1ELSR_1EEEEEENS4_6LayoutINS5_IJNSA_ILi2EEESB_SB_EEENS5_IJSB_NSA_ILi0EEESX_EEEEENS5_IJNS4_10UnderscoreES10_S10_EEEEENS4_13SM90_TMA_LOADENS4_14ComposedLayoutINS4_7SwizzleILi3ELi4ELi3EEENS4_18smem_ptr_flag_bitsILi8EEENSU_INS5_IJSF_NSA_ILi8EEEEEENS5_IJSB_SF_EEEEEEENS4_9Copy_AtomIJNS4_39AutoVectorizingCopyWithAssumedAlignmentILi128EEESI_EEENS4_8identityES13_NS14_IS16_S18_NSU_INS5_IJS19_SF_EEENS5_IJSF_SB_EEEEEEEvS1I_EENS_8epilogue10collective6detail29Sm90TmaWarpSpecializedAdapterINS1P_15DefaultEpilogueISI_SL_SL_NS1O_6thread17LinearCombinationISI_Li1EffLNS1T_9ScaleType4KindE0ELNS_15FloatRoundStyleE2ESI_EENS1_15EpilogueDefaultEEEEEvvEEEEvNT_6ParamsE)
        /*0020*/ 	.word	0x00000000
.L_20:


//--------------------- .nv.compat                --------------------------
	.section	.nv.compat,"",@"SHT_CUDA_COMPAT_INFO"
	.align	4
        /*0000*/ 	.byte	0x02, 0x09, 0x01, 0x00, 0x02, 0x02, 0x04, 0x00, 0x02, 0x05, 0x05, 0x00, 0x03, 0x07, 0x01, 0x01
        /*0010*/ 	.byte	0x02, 0x03, 0x01, 0x00, 0x02, 0x06, 0x01, 0x00, 0x04, 0x0b, 0x08, 0x00, 0x00, 0x00, 0x00, 0x00
        /*0020*/ 	.byte	0x00, 0x00, 0x00, 0x00


//--------------------- .nv.info._ZN7cutlass13device_kernelINS_4gemm6kernel13GemmUniversalIN4cute5tupleIJiiiiEEENS1_10collective13CollectiveMmaINS1_39MainloopSm90TmaGmmaRmemAWarpSpecializedILi9ENS5_IJNS4_1CILi1EEESB_SB_EEENS1_35KernelTmaWarpSpecializedCooperativeEEENS5_IJNSA_ILi128EEENSA_ILi64EEESF_EEENS_12float_e5m2_tENS5_IJSB_llEEENS_12float_e4m3_tENS5_IJlSB_lEEENS4_8TiledMMAINS4_8MMA_AtomIJNS4_4SM904GMMA30MMA_64x64x32_F32E5M2E4M3_RS_TNILNSP_7ScaleInE1ELSR_1EEEEEENS4_6LayoutINS5_IJNSA_ILi2EEESB_SB_EEENS5_IJSB_NSA_ILi0EEESX_EEEEENS5_IJNS4_10UnderscoreES10_S10_EEEEENS4_13SM90_TMA_LOADENS4_14ComposedLayoutINS4_7SwizzleILi3ELi4ELi3EEENS4_18smem_ptr_flag_bitsILi8EEENSU_INS5_IJSF_NSA_ILi8EEEEEENS5_IJSB_SF_EEEEEEENS4_9Copy_AtomIJNS4_39AutoVectorizingCopyWithAssumedAlignmentILi128EEESI_EEENS4_8identityES13_NS14_IS16_S18_NSU_INS5_IJS19_SF_EEENS5_IJSF_SB_EEEEEEEvS1I_EENS_8epilogue10collective6detail29Sm90TmaWarpSpecializedAdapterINS1P_15DefaultEpilogueISI_SL_SL_NS1O_6thread17LinearCombinationISI_Li1EffLNS1T_9ScaleType4KindE0ELNS_15FloatRoundStyleE2ESI_EENS1_15EpilogueDefaultEEEEEvvEEEEvNT_6ParamsE --------------------------
	.section	.nv.info._ZN7cutlass13device_kernelINS_4gemm6kernel13GemmUniversalIN4cute5tupleIJiiiiEEENS1_10collective13CollectiveMmaINS1_39MainloopSm90TmaGmmaRmemAWarpSpecializedILi9ENS5_IJNS4_1CILi1EEESB_SB_EEENS1_35KernelTmaWarpSpecializedCooperativeEEENS5_IJNSA_ILi128EEENSA_ILi64EEESF_EEENS_12float_e5m2_tENS5_IJSB_llEEENS_12float_e4m3_tENS5_IJlSB_lEEENS4_8TiledMMAINS4_8MMA_AtomIJNS4_4SM904GMMA30MMA_64x64x32_F32E5M2E4M3_RS_TNILNSP_7ScaleInE1ELSR_1EEEEEENS4_6LayoutINS5_IJNSA_ILi2EEESB_SB_EEENS5_IJSB_NSA_ILi0EEESX_EEEEENS5_IJNS4_10UnderscoreES10_S10_EEEEENS4_13SM90_TMA_LOADENS4_14ComposedLayoutINS4_7SwizzleILi3ELi4ELi3EEENS4_18smem_ptr_flag_bitsILi8EEENSU_INS5_IJSF_NSA_ILi8EEEEEENS5_IJSB_SF_EEEEEEENS4_9Copy_AtomIJNS4_39AutoVectorizingCopyWithAssumedAlignmentILi128EEESI_EEENS4_8identityES13_NS14_IS16_S18_NSU_INS5_IJS19_SF_EEENS5_IJSF_SB_EEEEEEEvS1I_EENS_8epilogue10collective6detail29Sm90TmaWarpSpecializedAdapterINS1P_15DefaultEpilogueISI_SL_SL_NS1O_6thread17LinearCombinationISI_Li1EffLNS1T_9ScaleType4KindE0ELNS_15FloatRoundStyleE2ESI_EENS1_15EpilogueDefaultEEEEEvvEEEEvNT_6ParamsE,"",@"SHT_CUDA_INFO"
	.sectionflags	@""
	.align	4


	//----- nvinfo : EIATTR_CUDA_API_VERSION
	.align		4
        /*0000*/ 	.byte	0x04, 0x37
        /*0002*/ 	.short	(.L_22 - .L_21)
.L_21:
        /*0004*/ 	.word	0x00000082


	//----- nvinfo : EIATTR_KPARAM_INFO
	.align		4
.L_22:
        /*0008*/ 	.byte	0x04, 0x17
        /*000a*/ 	.short	(.L_24 - .L_23)
.L_23:
        /*000c*/ 	.word	0x00000000
        /*0010*/ 	.short	0x0000
        /*0012*/ 	.short	0x0070
        /*0014*/ 	.byte	0x00, 0xf0, 0x01, 0x10


	//----- nvinfo : EIATTR_SPARSE_MMA_MASK
	.align		4
.L_24:
        /*0018*/ 	.byte	0x03, 0x50
        /*001a*/ 	.short	0x0000


	//----- nvinfo : EIATTR_MAXREG_COUNT
	.align		4
        /*001c*/ 	.byte	0x03, 0x1b
        /*001e*/ 	.short	0x00a8


	//----- nvinfo : EIATTR_NUM_BARRIERS
	.align		4
        /*0020*/ 	.byte	0x02, 0x4c
        /*0022*/ 	.byte	0x01
	.zero		1


	//----- nvinfo : EIATTR_EXTERNS
	.align		4
        /*0024*/ 	.byte	0x04, 0x0f
        /*0026*/ 	.short	(.L_26 - .L_25)


	//   ....[0]....
	.align		4
.L_25:
        /*0028*/ 	.word	index@(__assertfail)


	//----- nvinfo : EIATTR_MERCURY_ISA_VERSION
	.align		4
.L_26:
        /*002c*/ 	.byte	0x03, 0x5f
        /*002e*/ 	.short	0x0101


	//----- nvinfo : EIATTR_INT_WARP_WIDE_INSTR_OFFSETS
	.align		4
        /*0030*/ 	.byte	0x04, 0x31
        /*0032*/ 	.short	(.L_28 - .L_27)


	//   ....[0]....
.L_27:
        /*0034*/ 	.word	0x00000480


	//   ....[1]....
        /*0038*/ 	.word	0x000004b0


	//   ....[2]....
        /*003c*/ 	.word	0x00000590


	//----- nvinfo : EIATTR_COOP_GROUP_MASK_REGIDS
	.align		4
.L_28:
        /*0040*/ 	.byte	0x04, 0x29
        /*0042*/ 	.short	(.L_30 - .L_29)


	//   ....[0]....
.L_29:
        /*0044*/ 	.word	0xffffffff


	//   ....[1]....
        /*0048*/ 	.word	0xffffffff


	//   ....[2]....
        /*004c*/ 	.word	0xffffffff


	//   ....[3]....
        /*0050*/ 	.word	0xffffffff


	//   ....[4]....
        /*0054*/ 	.word	0x0500000f


	//----- nvinfo : EIATTR_COOP_GROUP_INSTR_OFFSETS
	.align		4
.L_30:
        /*0058*/ 	.byte	0x04, 0x28
        /*005a*/ 	.short	(.L_32 - .L_31)


	//   ....[0]....
.L_31:
        /*005c*/ 	.word	0x00000060


	//   ....[1]....
        /*0060*/ 	.word	0x00000070


	//   ....[2]....
        /*0064*/ 	.word	0x00000130


	//   ....[3]....
        /*0068*/ 	.word	0x00000390


	//   ....[4]....
        /*006c*/ 	.word	0x00008320


	//----- nvinfo : EIATTR_REG_RECONFIG
	.align		4
.L_32:
        /*0070*/ 	.byte	0x01, 0x54
	.zero		2


	//----- nvinfo : EIATTR_SYSCALL_OFFSETS
	.align		4
        /*0074*/ 	.byte	0x04, 0x46
        /*0076*/ 	.short	(.L_34 - .L_33)


	//   ....[0]....
.L_33:
        /*0078*/ 	.word	0x00001140


	//   ....[1]....
        /*007c*/ 	.word	0x000012a0


	//   ....[2]....
        /*0080*/ 	.word	0x00001390


	//   ....[3]....
        /*0084*/ 	.word	0x00007130


	//   ....[4]....
        /*0088*/ 	.word	0x00007260


	//----- nvinfo : EIATTR_MBARRIER_INSTR_OFFSETS
	.align		4
.L_34:
        /*008c*/ 	.byte	0x04, 0x39
        /*008e*/ 	.short	(.L_36 - .L_35)


	//   ....[0]....
.L_35:
        /*0090*/ 	.word	0x00000250
        /*0094*/ 	.word	0x000000ff
        /*0098*/ 	.word	0x00000000
        /*009c*/ 	.short	0x0100
        /*009e*/ 	.byte	0x08
	.zero		1


	//   ....[1]....
        /*00a0*/ 	.word	0x00000260
        /*00a4*/ 	.word	0x000000ff
        /*00a8*/ 	.word	0x00000048
        /*00ac*/ 	.short	0x0100
        /*00ae*/ 	.byte	0x08
	.zero		1


	//   ....[2]....
        /*00b0*/ 	.word	0x00000270
        /*00b4*/ 	.word	0x000000ff
        /*00b8*/ 	.word	0x00000008
        /*00bc*/ 	.short	0x0100
        /*00be*/ 	.byte	0x08
	.zero		1


	//   ....[3]....
        /*00c0*/ 	.word	0x00000280
        /*00c4*/ 	.word	0x000000ff
        /*00c8*/ 	.word	0x00000050
        /*00cc*/ 	.short	0x0100
        /*00ce*/ 	.byte	0x08
	.zero		1


	//   ....[4]....
        /*00d0*/ 	.word	0x00000290
        /*00d4*/ 	.word	0x000000ff
        /*00d8*/ 	.word	0x00000010
        /*00dc*/ 	.short	0x0100
        /*00de*/ 	.byte	0x08
	.zero		1


	//   ....[5]....
        /*00e0*/ 	.word	0x000002a0
        /*00e4*/ 	.word	0x000000ff
        /*00e8*/ 	.word	0x00000058
        /*00ec*/ 	.short	0x0100
        /*00ee*/ 	.byte	0x08
	.zero		1


	//   ....[6]....
        /*00f0*/ 	.word	0x000002b0
        /*00f4*/ 	.word	0x000000ff
        /*00f8*/ 	.word	0x00000018
        /*00fc*/ 	.short	0x0100
        /*00fe*/ 	.byte	0x08
	.zero		1


	//   ....[7]....
        /*0100*/ 	.word	0x000002c0
        /*0104*/ 	.word	0x000000ff
        /*0108*/ 	.word	0x00000060
        /*010c*/ 	.short	0x0100
        /*010e*/ 	.byte	0x08
	.zero		1


	//   ....[8]....
        /*0110*/ 	.word	0x000002d0
        /*0114*/ 	.word	0x000000ff
        /*0118*/ 	.word	0x00000020
        /*011c*/ 	.short	0x0100
        /*011e*/ 	.byte	0x08
	.zero		1


	//   ....[9]....
        /*0120*/ 	.word	0x000002e0
        /*0124*/ 	.word	0x000000ff
        /*0128*/ 	.word	0x00000068
        /*012c*/ 	.short	0x0100
        /*012e*/ 	.byte	0x08
	.zero		1


	//   ....[10]....
        /*0130*/ 	.word	0x000002f0
        /*0134*/ 	.word	0x000000ff
        /*0138*/ 	.word	0x00000028
        /*013c*/ 	.short	0x0100
        /*013e*/ 	.byte	0x08
	.zero		1


	//   ....[11]....
        /*0140*/ 	.word	0x00000300
        /*0144*/ 	.word	0x000000ff
        /*0148*/ 	.word	0x00000070
        /*014c*/ 	.short	0x0100
        /*014e*/ 	.byte	0x08
	.zero		1


	//   ....[12]....
        /*0150*/ 	.word	0x00000310
        /*0154*/ 	.word	0x000000ff
        /*0158*/ 	.word	0x00000030
        /*015c*/ 	.short	0x0100
        /*015e*/ 	.byte	0x08
	.zero		1


	//   ....[13]....
        /*0160*/ 	.word	0x00000320
        /*0164*/ 	.word	0x000000ff
        /*0168*/ 	.word	0x00000078
        /*016c*/ 	.short	0x0100
        /*016e*/ 	.byte	0x08
	.zero		1


	//   ....[14]....
        /*0170*/ 	.word	0x00000330
        /*0174*/ 	.word	0x000000ff
        /*0178*/ 	.word	0x00000038
        /*017c*/ 	.short	0x0100
        /*017e*/ 	.byte	0x08
	.zero		1


	//   ....[15]....
        /*0180*/ 	.word	0x00000340
        /*0184*/ 	.word	0x000000ff
        /*0188*/ 	.word	0x00000080
        /*018c*/ 	.short	0x0100
        /*018e*/ 	.byte	0x08
	.zero		1


	//   ....[16]....
        /*0190*/ 	.word	0x00000350
        /*0194*/ 	.word	0x000000ff
        /*0198*/ 	.word	0x00000040
        /*019c*/ 	.short	0x0100
        /*019e*/ 	.byte	0x08
	.zero		1


	//   ....[17]....
        /*01a0*/ 	.word	0x00000360
        /*01a4*/ 	.word	0x000000ff
        /*01a8*/ 	.word	0x00000088
        /*01ac*/ 	.short	0x0100
        /*01ae*/ 	.byte	0x08
	.zero		1


	//   ....[18]....
        /*01b0*/ 	.word	0x00000600
        /*01b4*/ 	.word	0x000000ff
        /*01b8*/ 	.word	0x000000a0
        /*01bc*/ 	.short	0x0100
        /*01be*/ 	.byte	0x06
	.zero		1


	//   ....[19]....
        /*01c0*/ 	.word	0x00000660
        /*01c4*/ 	.word	0x000000ff
        /*01c8*/ 	.word	0x000000a8
        /*01cc*/ 	.short	0x0100
        /*01ce*/ 	.byte	0x06
	.zero		1


	//   ....[20]....
        /*01d0*/ 	.word	0x000014a0
        /*01d4*/ 	.word	0x00000004
        /*01d8*/ 	.word	0x00000000
        /*01dc*/ 	.short	0x010a
        /*01de*/ 	.byte	0x3f
	.zero		1


	//   ....[21]....
        /*01e0*/ 	.word	0x000014e0
        /*01e4*/ 	.word	0x00000004
        /*01e8*/ 	.word	0x00000000
        /*01ec*/ 	.short	0x010a
        /*01ee*/ 	.byte	0x3f
	.zero		1


	//   ....[22]....
        /*01f0*/ 	.word	0x000016e0
        /*01f4*/ 	.word	0x00000007
        /*01f8*/ 	.word	0x00000000
        /*01fc*/ 	.short	0x010a
        /*01fe*/ 	.byte	0x3f
	.zero		1


	//   ....[23]....
        /*0200*/ 	.word	0x000020a0
        /*0204*/ 	.word	0x00000007
        /*0208*/ 	.word	0x00000000
        /*020c*/ 	.short	0x010a
        /*020e*/ 	.byte	0x3f
	.zero		1


	//   ....[24]....
        /*0210*/ 	.word	0x00002480
        /*0214*/ 	.word	0x00000017
        /*0218*/ 	.word	0x00000000
        /*021c*/ 	.short	0x010a
        /*021e*/ 	.byte	0x3f
	.zero		1


	//   ....[25]....
        /*0220*/ 	.word	0x00002920
        /*0224*/ 	.word	0x00000009
        /*0228*/ 	.word	0x00000000
        /*022c*/ 	.short	0x0101
        /*022e*/ 	.byte	0x3f
	.zero		1


	//   ....[26]....
        /*0230*/ 	.word	0x00002c10
        /*0234*/ 	.word	0x00000017
        /*0238*/ 	.word	0x00000000
        /*023c*/ 	.short	0x010a
        /*023e*/ 	.byte	0x3f
	.zero		1


	//   ....[27]....
        /*0240*/ 	.word	0x000033e0
        /*0244*/ 	.word	0x00000007
        /*0248*/ 	.word	0x00000000
        /*024c*/ 	.short	0x0101
        /*024e*/ 	.byte	0x3f
	.zero		1


	//   ....[28]....
        /*0250*/ 	.word	0x00003770
        /*0254*/ 	.word	0x00000000
        /*0258*/ 	.word	0x00000000
        /*025c*/ 	.short	0x0101
        /*025e*/ 	.byte	0x3f
	.zero		1


	//   ....[29]....
        /*0260*/ 	.word	0x00007330
        /*0264*/ 	.word	0x00000007
        /*0268*/ 	.word	0x00000048
        /*026c*/ 	.short	0x010a
        /*026e*/ 	.byte	0x3f
	.zero		1


	//   ....[30]....
        /*0270*/ 	.word	0x000076f0
        /*0274*/ 	.word	0x00000000
        /*0278*/ 	.word	0x000000a8
        /*027c*/ 	.short	0x0101
        /*027e*/ 	.byte	0x3f
	.zero		1


	//   ....[31]....
        /*0280*/ 	.word	0x00007e10
        /*0284*/ 	.word	0x00000005
        /*0288*/ 	.word	0x00000000
        /*028c*/ 	.short	0x010a
        /*028e*/ 	.byte	0x3f
	.zero		1


	//   ....[32]....
        /*0290*/ 	.word	0x00007e90
        /*0294*/ 	.word	0x00000007
        /*0298*/ 	.word	0x00000000
        /*029c*/ 	.short	0x010a
        /*029e*/ 	.byte	0x3f
	.zero		1


	//   ....[33]....
        /*02a0*/ 	.word	0x00007f20
        /*02a4*/ 	.word	0x00000006
        /*02a8*/ 	.word	0x00000000
        /*02ac*/ 	.short	0x010a
        /*02ae*/ 	.byte	0x3f
	.zero		1


	//   ....[34]....
        /*02b0*/ 	.word	0x00007fb0
        /*02b4*/ 	.word	0x00000007
        /*02b8*/ 	.word	0x00000000
        /*02bc*/ 	.short	0x010a
        /*02be*/ 	.byte	0x3f
	.zero		1


	//   ....[35]....
        /*02c0*/ 	.word	0x00008040
        /*02c4*/ 	.word	0x00000006
        /*02c8*/ 	.word	0x00000000
        /*02cc*/ 	.short	0x010a
        /*02ce*/ 	.byte	0x3f
	.zero		1


	//   ....[36]....
        /*02d0*/ 	.word	0x000080d0
        /*02d4*/ 	.word	0x00000007
        /*02d8*/ 	.word	0x00000000
        /*02dc*/ 	.short	0x010a
        /*02de*/ 	.byte	0x3f
	.zero		1


	//   ....[37]....
        /*02e0*/ 	.word	0x00008160
        /*02e4*/ 	.word	0x00000006
        /*02e8*/ 	.word	0x00000000
        /*02ec*/ 	.short	0x010a
        /*02ee*/ 	.byte	0x3f
	.zero		1


	//   ....[38]....
        /*02f0*/ 	.word	0x000081f0
        /*02f4*/ 	.word	0x00000007
        /*02f8*/ 	.word	0x00000000
        /*02fc*/ 	.short	0x010a
        /*02fe*/ 	.byte	0x3f
	.zero		1


	//   ....[39]....
        /*0300*/ 	.word	0x00008280
        /*0304*/ 	.word	0x00000003
        /*0308*/ 	.word	0x00000000
        /*030c*/ 	.short	0x010a
        /*030e*/ 	.byte	0x3f
	.zero		1


	//   ....[40]....
        /*0310*/ 	.word	0x00008350
        /*0314*/ 	.word	0x00000004
        /*0318*/ 	.word	0x00000000
        /*031c*/ 	.short	0x010a
        /*031e*/ 	.byte	0x3f
	.zero		1


	//   ....[41]....
        /*0320*/ 	.word	0x000083a0
        /*0324*/ 	.word	0x00000007
        /*0328*/ 	.word	0x00000000
        /*032c*/ 	.short	0x010a
        /*032e*/ 	.byte	0x3f
	.zero		1


	//   ....[42]....
        /*0330*/ 	.word	0x000083f0
        /*0334*/ 	.word	0x00000017
        /*0338*/ 	.word	0x00000000
        /*033c*/ 	.short	0x010a
        /*033e*/ 	.byte	0x3f
	.zero		1


	//   ....[43]....
        /*0340*/ 	.word	0x000084c0
        /*0344*/ 	.word	0x00000007
        /*0348*/ 	.word	0x00000048
        /*034c*/ 	.short	0x010a
        /*034e*/ 	.byte	0x3f
	.zero		1


	//   ....[44]....
        /*0350*/ 	.word	0x00008590
        /*0354*/ 	.word	0x00000005
        /*0358*/ 	.word	0x00000000
        /*035c*/ 	.short	0x010a
        /*035e*/ 	.byte	0x3f
	.zero		1


	//   ....[45]....
        /*0360*/ 	.word	0x000085e0
        /*0364*/ 	.word	0x00000007
        /*0368*/ 	.word	0x00000000
        /*036c*/ 	.short	0x010a
        /*036e*/ 	.byte	0x3f
	.zero		1


	//   ....[46]....
        /*0370*/ 	.word	0x00008630
        /*0374*/ 	.word	0x00000006
        /*0378*/ 	.word	0x00000000
        /*037c*/ 	.short	0x010a
        /*037e*/ 	.byte	0x3f
	.zero		1


	//   ....[47]....
        /*0380*/ 	.word	0x00008680
        /*0384*/ 	.word	0x00000007
        /*0388*/ 	.word	0x00000000
        /*038c*/ 	.short	0x010a
        /*038e*/ 	.byte	0x3f
	.zero		1


	//   ....[48]....
        /*0390*/ 	.word	0x000086d0
        /*0394*/ 	.word	0x00000006
        /*0398*/ 	.word	0x00000000
        /*039c*/ 	.short	0x010a
        /*039e*/ 	.byte	0x3f
	.zero		1


	//   ....[49]....
        /*03a0*/ 	.word	0x00008720
        /*03a4*/ 	.word	0x00000007
        /*03a8*/ 	.word	0x00000000
        /*03ac*/ 	.short	0x010a
        /*03ae*/ 	.byte	0x3f
	.zero		1


	//   ....[50]....
        /*03b0*/ 	.word	0x00008770
        /*03b4*/ 	.word	0x00000006
        /*03b8*/ 	.word	0x00000000
        /*03bc*/ 	.short	0x010a
        /*03be*/ 	.byte	0x3f
	.zero		1


	//   ....[51]....
        /*03c0*/ 	.word	0x000087c0
        /*03c4*/ 	.word	0x00000007
        /*03c8*/ 	.word	0x00000000
        /*03cc*/ 	.short	0x010a
        /*03ce*/ 	.byte	0x3f
	.zero		1


	//----- nvinfo : EIATTR_NUM_MBARRIERS
	.align		4
.L_36:
        /*03d0*/ 	.byte	0x03, 0x38
        /*03d2*/ 	.short	0x0014


	//----- nvinfo : EIATTR_EXIT_INSTR_OFFSETS
	.align		4
        /*03d4*/ 	.byte	0x04, 0x1c
        /*03d6*/ 	.short	(.L_38 - .L_37)


	//   ....[0]....
.L_37:
        /*03d8*/ 	.word	0x000006b0


	//   ....[1]....
        /*03dc*/ 	.word	0x00000f70


	//   ....[2]....
        /*03e0*/ 	.word	0x00006720


	//   ....[3]....
        /*03e4*/ 	.word	0x00006d40


	//   ....[4]....
        /*03e8*/ 	.word	0x000082d0


	//----- nvinfo : EIATTR_MAX_THREADS
	.align		4
.L_38:
        /*03ec*/ 	.byte	0x04, 0x05
        /*03ee*/ 	.short	(.L_40 - .L_39)
.L_39:
        /*03f0*/ 	.word	0x00000180
        /*03f4*/ 	.word	0x00000001
        /*03f8*/ 	.word	0x00000001


	//----- nvinfo : EIATTR_CRS_STACK_SIZE
	.align		4
.L_40:
        /*03fc*/ 	.byte	0x04, 0x1e
        /*03fe*/ 	.short	(.L_42 - .L_41)
.L_41:
        /*0400*/ 	.word	0x00000000


	//----- nvinfo : EIATTR_CBANK_PARAM_SIZE
	.align		4
.L_42:
        /*0404*/ 	.byte	0x03, 0x19
        /*0406*/ 	.short	0x0470


	//----- nvinfo : EIATTR_PARAM_CBANK
	.align		4
        /*0408*/ 	.byte	0x04, 0x0a
        /*040a*/ 	.short	(.L_44 - .L_43)
	.align		4
.L_43:
        /*040c*/ 	.word	index@(.nv.constant0._ZN7cutlass13device_kernelINS_4gemm6kernel13GemmUniversalIN4cute5tupleIJiiiiEEENS1_10collective13CollectiveMmaINS1_39MainloopSm90TmaGmmaRmemAWarpSpecializedILi9ENS5_IJNS4_1CILi1EEESB_SB_EEENS1_35KernelTmaWarpSpecializedCooperativeEEENS5_IJNSA_ILi128EEENSA_ILi64EEESF_EEENS_12float_e5m2_tENS5_IJSB_llEEENS_12float_e4m3_tENS5_IJlSB_lEEENS4_8TiledMMAINS4_8MMA_AtomIJNS4_4SM904GMMA30MMA_64x64x32_F32E5M2E4M3_RS_TNILNSP_7ScaleInE1ELSR_1EEEEEENS4_6LayoutINS5_IJNSA_ILi2EEESB_SB_EEENS5_IJSB_NSA_ILi0EEESX_EEEEENS5_IJNS4_10UnderscoreES10_S10_EEEEENS4_13SM90_TMA_LOADENS4_14ComposedLayoutINS4_7SwizzleILi3ELi4ELi3EEENS4_18smem_ptr_flag_bitsILi8EEENSU_INS5_IJSF_NSA_ILi8EEEEEENS5_IJSB_SF_EEEEEEENS4_9Copy_AtomIJNS4_39AutoVectorizingCopyWithAssumedAlignmentILi128EEESI_EEENS4_8identityES13_NS14_IS16_S18_NSU_INS5_IJS19_SF_EEENS5_IJSF_SB_EEEEEEEvS1I_EENS_8epilogue10collective6detail29Sm90TmaWarpSpecializedAdapterINS1P_15DefaultEpilogueISI_SL_SL_NS1O_6thread17LinearCombinationISI_Li1EffLNS1T_9ScaleType4KindE0ELNS_15FloatRoundStyleE2ESI_EENS1_15EpilogueDefaultEEEEEvvEEEEvNT_6ParamsE)
        /*0410*/ 	.short	0x0210
        /*0412*/ 	.short	0x0470


	//----- nvinfo : EIATTR_SW_WAR
	.align		4
.L_44:
        /*0414*/ 	.byte	0x04, 0x36
        /*0416*/ 	.short	(.L_46 - .L_45)
.L_45:
        /*0418*/ 	.word	0x00000008
.L_46:


//--------------------- .nv.callgraph             --------------------------
	.section	.nv.callgraph,"",@"SHT_CUDA_CALLGRAPH"
	.align	4
	.sectionentsize	8
	.align		4
        /*0000*/ 	.word	0x00000000
	.align		4
        /*0004*/ 	.word	0xffffffff
	.align		4
        /*0008*/ 	.word	index@(_ZN7cutlass13device_kernelINS_4gemm6kernel13GemmUniversalIN4cute5tupleIJiiiiEEENS1_10collective13CollectiveMmaINS1_39MainloopSm90TmaGmmaRmemAWarpSpecializedILi9ENS5_IJNS4_1CILi1EEESB_SB_EEENS1_35KernelTmaWarpSpecializedCooperativeEEENS5_IJNSA_ILi128EEENSA_ILi64EEESF_EEENS_12float_e5m2_tENS5_IJSB_llEEENS_12float_e4m3_tENS5_IJlSB_lEEENS4_8TiledMMAINS4_8MMA_AtomIJNS4_4SM904GMMA30MMA_64x64x32_F32E5M2E4M3_RS_TNILNSP_7ScaleInE1ELSR_1EEEEEENS4_6LayoutINS5_IJNSA_ILi2EEESB_SB_EEENS5_IJSB_NSA_ILi0EEESX_EEEEENS5_IJNS4_10UnderscoreES10_S10_EEEEENS4_13SM90_TMA_LOADENS4_14ComposedLayoutINS4_7SwizzleILi3ELi4ELi3EEENS4_18smem_ptr_flag_bitsILi8EEENSU_INS5_IJSF_NSA_ILi8EEEEEENS5_IJSB_SF_EEEEEEENS4_9Copy_AtomIJNS4_39AutoVectorizingCopyWithAssumedAlignmentILi128EEESI_EEENS4_8identityES13_NS14_IS16_S18_NSU_INS5_IJS19_SF_EEENS5_IJSF_SB_EEEEEEEvS1I_EENS_8epilogue10collective6detail29Sm90TmaWarpSpecializedAdapterINS1P_15DefaultEpilogueISI_SL_SL_NS1O_6thread17LinearCombinationISI_Li1EffLNS1T_9ScaleType4KindE0ELNS_15FloatRoundStyleE2ESI_EENS1_15EpilogueDefaultEEEEEvvEEEEvNT_6ParamsE)
	.align		4
        /*000c*/ 	.word	index@(__assertfail)
	.align		4
        /*0010*/ 	.word	0x00000000
	.align		4
        /*0014*/ 	.word	0xfffffffe
	.align		4
        /*0018*/ 	.word	0x00000000
	.align		4
        /*001c*/ 	.word	0xfffffffd
	.align		4
        /*0020*/ 	.word	0x00000000
	.align		4
        /*0024*/ 	.word	0xfffffffc


//--------------------- .nv.constant4             --------------------------
	.section	.nv.constant4,"a",@progbits
	.align	8
	.align		8
.nv.constant4:
        /*0000*/ 	.dword	__assertfail
	.align		8
        /*0008*/ 	.dword	__unnamed_1
	.align		8
        /*0010*/ 	.dword	__unnamed_2
	.align		8
        /*0018*/ 	.dword	_ZN40_INTERNAL_e918ce3c_4_k_cu_b12584e2_234014cuda3std3__45__cpo5beginE
	.align		8
        /*0020*/ 	.dword	_ZN40_INTERNAL_e918ce3c_4_k_cu_b12584e2_234014cuda3std3__45__cpo3endE
	.align		8
        /*0028*/ 	.dword	_ZN40_INTERNAL_e918ce3c_4_k_cu_b12584e2_234014cuda3std3__45__cpo6cbeginE
	.align		8
        /*0030*/ 	.dword	_ZN40_INTERNAL_e918ce3c_4_k_cu_b12584e2_234014cuda3std3__45__cpo4cendE
	.align		8
        /*0038*/ 	.dword	_ZN40_INTERNAL_e918ce3c_4_k_cu_b12584e2_234014cuda3std3__442_GLOBAL__N__e918ce3c_4_k_cu_b12584e2_234016ignoreE
	.align		8
        /*0040*/ 	.dword	_ZN40_INTERNAL_e918ce3c_4_k_cu_b12584e2_234014cuda3std3__419piecewise_constructE
	.align		8
        /*0048*/ 	.dword	_ZN40_INTERNAL_e918ce3c_4_k_cu_b12584e2_234014cuda3std3__48in_placeE
	.align		8
        /*0050*/ 	.dword	_ZN40_INTERNAL_e918ce3c_4_k_cu_b12584e2_234014cuda3std6ranges3__45__cpo4swapE
	.align		8
        /*0058*/ 	.dword	_ZN40_INTERNAL_e918ce3c_4_k_cu_b12584e2_234014cuda3std6ranges3__45__cpo9iter_moveE
	.align		8
        /*0060*/ 	.dword	_ZN40_INTERNAL_e918ce3c_4_k_cu_b12584e2_234014cute7productE
	.align		8
        /*0068*/ 	.dword	_ZN40_INTERNAL_e918ce3c_4_k_cu_b12584e2_234014cute1_E
	.align		8
        /*0070*/ 	.dword	$str$24
	.align		8
        /*0078*/ 	.dword	$str$25


//--------------------- .text._ZN7cutlass13device_kernelINS_4gemm6kernel13GemmUniversalIN4cute5tupleIJiiiiEEENS1_10collective13CollectiveMmaINS1_39MainloopSm90TmaGmmaRmemAWarpSpecializedILi9ENS5_IJNS4_1CILi1EEESB_SB_EEENS1_35KernelTmaWarpSpecializedCooperativeEEENS5_IJNSA_ILi128EEENSA_ILi64EEESF_EEENS_12float_e5m2_tENS5_IJSB_llEEENS_12float_e4m3_tENS5_IJlSB_lEEENS4_8TiledMMAINS4_8MMA_AtomIJNS4_4SM904GMMA30MMA_64x64x32_F32E5M2E4M3_RS_TNILNSP_7ScaleInE1ELSR_1EEEEEENS4_6LayoutINS5_IJNSA_ILi2EEESB_SB_EEENS5_IJSB_NSA_ILi0EEESX_EEEEENS5_IJNS4_10UnderscoreES10_S10_EEEEENS4_13SM90_TMA_LOADENS4_14ComposedLayoutINS4_7SwizzleILi3ELi4ELi3EEENS4_18smem_ptr_flag_bitsILi8EEENSU_INS5_IJSF_NSA_ILi8EEEEEENS5_IJSB_SF_EEEEEEENS4_9Copy_AtomIJNS4_39AutoVectorizingCopyWithAssumedAlignmentILi128EEESI_EEENS4_8identityES13_NS14_IS16_S18_NSU_INS5_IJS19_SF_EEENS5_IJSF_SB_EEEEEEEvS1I_EENS_8epilogue10collective6detail29Sm90TmaWarpSpecializedAdapterINS1P_15DefaultEpilogueISI_SL_SL_NS1O_6thread17LinearCombinationISI_Li1EffLNS1T_9ScaleType4KindE0ELNS_15FloatRoundStyleE2ESI_EENS1_15EpilogueDefaultEEEEEvvEEEEvNT_6ParamsE --------------------------
	.section	.text._ZN7cutlass13device_kernelINS_4gemm6kernel13GemmUniversalIN4cute5tupleIJiiiiEEENS1_10collective13CollectiveMmaINS1_39MainloopSm90TmaGmmaRmemAWarpSpecializedILi9ENS5_IJNS4_1CILi1EEESB_SB_EEENS1_35KernelTmaWarpSpecializedCooperativeEEENS5_IJNSA_ILi128EEENSA_ILi64EEESF_EEENS_12float_e5m2_tENS5_IJSB_llEEENS_12float_e4m3_tENS5_IJlSB_lEEENS4_8TiledMMAINS4_8MMA_AtomIJNS4_4SM904GMMA30MMA_64x64x32_F32E5M2E4M3_RS_TNILNSP_7ScaleInE1ELSR_1EEEEEENS4_6LayoutINS5_IJNSA_ILi2EEESB_SB_EEENS5_IJSB_NSA_ILi0EEESX_EEEEENS5_IJNS4_10UnderscoreES10_S10_EEEEENS4_13SM90_TMA_LOADENS4_14ComposedLayoutINS4_7SwizzleILi3ELi4ELi3EEENS4_18smem_ptr_flag_bitsILi8EEENSU_INS5_IJSF_NSA_ILi8EEEEEENS5_IJSB_SF_EEEEEEENS4_9Copy_AtomIJNS4_39AutoVectorizingCopyWithAssumedAlignmentILi128EEESI_EEENS4_8identityES13_NS14_IS16_S18_NSU_INS5_IJS19_SF_EEENS5_IJSF_SB_EEEEEEEvS1I_EENS_8epilogue10collective6detail29Sm90TmaWarpSpecializedAdapterINS1P_15DefaultEpilogueISI_SL_SL_NS1O_6thread17LinearCombinationISI_Li1EffLNS1T_9ScaleType4KindE0ELNS_15FloatRoundStyleE2ESI_EENS1_15EpilogueDefaultEEEEEvvEEEEvNT_6ParamsE,"ax",@progbits
	.align	128
.text._ZN7cutlass13device_kernelINS_4gemm6kernel13GemmUniversalIN4cute5tupleIJiiiiEEENS1_10collective13CollectiveMmaINS1_39MainloopSm90TmaGmmaRmemAWarpSpecializedILi9ENS5_IJNS4_1CILi1EEESB_SB_EEENS1_35KernelTmaWarpSpecializedCooperativeEEENS5_IJNSA_ILi128EEENSA_ILi64EEESF_EEENS_12float_e5m2_tENS5_IJSB_llEEENS_12float_e4m3_tENS5_IJlSB_lEEENS4_8TiledMMAINS4_8MMA_AtomIJNS4_4SM904GMMA30MMA_64x64x32_F32E5M2E4M3_RS_TNILNSP_7ScaleInE1ELSR_1EEEEEENS4_6LayoutINS5_IJNSA_ILi2EEESB_SB_EEENS5_IJSB_NSA_ILi0EEESX_EEEEENS5_IJNS4_10UnderscoreES10_S10_EEEEENS4_13SM90_TMA_LOADENS4_14ComposedLayoutINS4_7SwizzleILi3ELi4ELi3EEENS4_18smem_ptr_flag_bitsILi8EEENSU_INS5_IJSF_NSA_ILi8EEEEEENS5_IJSB_SF_EEEEEEENS4_9Copy_AtomIJNS4_39AutoVectorizingCopyWithAssumedAlignmentILi128EEESI_EEENS4_8identityES13_NS14_IS16_S18_NSU_INS5_IJS19_SF_EEENS5_IJSF_SB_EEEEEEEvS1I_EENS_8epilogue10collective6detail29Sm90TmaWarpSpecializedAdapterINS1P_15DefaultEpilogueISI_SL_SL_NS1O_6thread17LinearCombinationISI_Li1EffLNS1T_9ScaleType4KindE0ELNS_15FloatRoundStyleE2ESI_EENS1_15EpilogueDefaultEEEEEvvEEEEvNT_6ParamsE:
        .type           _ZN7cutlass13device_kernelINS_4gemm6kernel13GemmUniversalIN4cute5tupleIJiiiiEEENS1_10collective13CollectiveMmaINS1_39MainloopSm90TmaGmmaRmemAWarpSpecializedILi9ENS5_IJNS4_1CILi1EEESB_SB_EEENS1_35KernelTmaWarpSpecializedCooperativeEEENS5_IJNSA_ILi128EEENSA_ILi64EEESF_EEENS_12float_e5m2_tENS5_IJSB_llEEENS_12float_e4m3_tENS5_IJlSB_lEEENS4_8TiledMMAINS4_8MMA_AtomIJNS4_4SM904GMMA30MMA_64x64x32_F32E5M2E4M3_RS_TNILNSP_7ScaleInE1ELSR_1EEEEEENS4_6LayoutINS5_IJNSA_ILi2EEESB_SB_EEENS5_IJSB_NSA_ILi0EEESX_EEEEENS5_IJNS4_10UnderscoreES10_S10_EEEEENS4_13SM90_TMA_LOADENS4_14ComposedLayoutINS4_7SwizzleILi3ELi4ELi3EEENS4_18smem_ptr_flag_bitsILi8EEENSU_INS5_IJSF_NSA_ILi8EEEEEENS5_IJSB_SF_EEEEEEENS4_9Copy_AtomIJNS4_39AutoVectorizingCopyWithAssumedAlignmentILi128EEESI_EEENS4_8identityES13_NS14_IS16_S18_NSU_INS5_IJS19_SF_EEENS5_IJSF_SB_EEEEEEEvS1I_EENS_8epilogue10collective6detail29Sm90TmaWarpSpecializedAdapterINS1P_15DefaultEpilogueISI_SL_SL_NS1O_6thread17LinearCombinationISI_Li1EffLNS1T_9ScaleType4KindE0ELNS_15FloatRoundStyleE2ESI_EENS1_15EpilogueDefaultEEEEEvvEEEEvNT_6ParamsE,@function
        .size           _ZN7cutlass13device_kernelINS_4gemm6kernel13GemmUniversalIN4cute5tupleIJiiiiEEENS1_10collective13CollectiveMmaINS1_39MainloopSm90TmaGmmaRmemAWarpSpecializedILi9ENS5_IJNS4_1CILi1EEESB_SB_EEENS1_35KernelTmaWarpSpecializedCooperativeEEENS5_IJNSA_ILi128EEENSA_ILi64EEESF_EEENS_12float_e5m2_tENS5_IJSB_llEEENS_12float_e4m3_tENS5_IJlSB_lEEENS4_8TiledMMAINS4_8MMA_AtomIJNS4_4SM904GMMA30MMA_64x64x32_F32E5M2E4M3_RS_TNILNSP_7ScaleInE1ELSR_1EEEEEENS4_6LayoutINS5_IJNSA_ILi2EEESB_SB_EEENS5_IJSB_NSA_ILi0EEESX_EEEEENS5_IJNS4_10UnderscoreES10_S10_EEEEENS4_13SM90_TMA_LOADENS4_14ComposedLayoutINS4_7SwizzleILi3ELi4ELi3EEENS4_18smem_ptr_flag_bitsILi8EEENSU_INS5_IJSF_NSA_ILi8EEEEEENS5_IJSB_SF_EEEEEEENS4_9Copy_AtomIJNS4_39AutoVectorizingCopyWithAssumedAlignmentILi128EEESI_EEENS4_8identityES13_NS14_IS16_S18_NSU_INS5_IJS19_SF_EEENS5_IJSF_SB_EEEEEEEvS1I_EENS_8epilogue10collective6detail29Sm90TmaWarpSpecializedAdapterINS1P_15DefaultEpilogueISI_SL_SL_NS1O_6thread17LinearCombinationISI_Li1EffLNS1T_9ScaleType4KindE0ELNS_15FloatRoundStyleE2ESI_EENS1_15EpilogueDefaultEEEEEvvEEEEvNT_6ParamsE,(.L_x_160 - _ZN7cutlass13device_kernelINS_4gemm6kernel13GemmUniversalIN4cute5tupleIJiiiiEEENS1_10collective13CollectiveMmaINS1_39MainloopSm90TmaGmmaRmemAWarpSpecializedILi9ENS5_IJNS4_1CILi1EEESB_SB_EEENS1_35KernelTmaWarpSpecializedCooperativeEEENS5_IJNSA_ILi128EEENSA_ILi64EEESF_EEENS_12float_e5m2_tENS5_IJSB_llEEENS_12float_e4m3_tENS5_IJlSB_lEEENS4_8TiledMMAINS4_8MMA_AtomIJNS4_4SM904GMMA30MMA_64x64x32_F32E5M2E4M3_RS_TNILNSP_7ScaleInE1ELSR_1EEEEEENS4_6LayoutINS5_IJNSA_ILi2EEESB_SB_EEENS5_IJSB_NSA_ILi0EEESX_EEEEENS5_IJNS4_10UnderscoreES10_S10_EEEEENS4_13SM90_TMA_LOADENS4_14ComposedLayoutINS4_7SwizzleILi3ELi4ELi3EEENS4_18smem_ptr_flag_bitsILi8EEENSU_INS5_IJSF_NSA_ILi8EEEEEENS5_IJSB_SF_EEEEEEENS4_9Copy_AtomIJNS4_39AutoVectorizingCopyWithAssumedAlignmentILi128EEESI_EEENS4_8identityES13_NS14_IS16_S18_NSU_INS5_IJS19_SF_EEENS5_IJSF_SB_EEEEEEEvS1I_EENS_8epilogue10collective6detail29Sm90TmaWarpSpecializedAdapterINS1P_15DefaultEpilogueISI_SL_SL_NS1O_6thread17LinearCombinationISI_Li1EffLNS1T_9ScaleType4KindE0ELNS_15FloatRoundStyleE2ESI_EENS1_15EpilogueDefaultEEEEEvvEEEEvNT_6ParamsE)
        .other          _ZN7cutlass13device_kernelINS_4gemm6kernel13GemmUniversalIN4cute5tupleIJiiiiEEENS1_10collective13CollectiveMmaINS1_39MainloopSm90TmaGmmaRmemAWarpSpecializedILi9ENS5_IJNS4_1CILi1EEESB_SB_EEENS1_35KernelTmaWarpSpecializedCooperativeEEENS5_IJNSA_ILi128EEENSA_ILi64EEESF_EEENS_12float_e5m2_tENS5_IJSB_llEEENS_12float_e4m3_tENS5_IJlSB_lEEENS4_8TiledMMAINS4_8MMA_AtomIJNS4_4SM904GMMA30MMA_64x64x32_F32E5M2E4M3_RS_TNILNSP_7ScaleInE1ELSR_1EEEEEENS4_6LayoutINS5_IJNSA_ILi2EEESB_SB_EEENS5_IJSB_NSA_ILi0EEESX_EEEEENS5_IJNS4_10UnderscoreES10_S10_EEEEENS4_13SM90_TMA_LOADENS4_14ComposedLayoutINS4_7SwizzleILi3ELi4ELi3EEENS4_18smem_ptr_flag_bitsILi8EEENSU_INS5_IJSF_NSA_ILi8EEEEEENS5_IJSB_SF_EEEEEEENS4_9Copy_AtomIJNS4_39AutoVectorizingCopyWithAssumedAlignmentILi128EEESI_EEENS4_8identityES13_NS14_IS16_S18_NSU_INS5_IJS19_SF_EEENS5_IJSF_SB_EEEEEEEvS1I_EENS_8epilogue10collective6detail29Sm90TmaWarpSpecializedAdapterINS1P_15DefaultEpilogueISI_SL_SL_NS1O_6thread17LinearCombinationISI_Li1EffLNS1T_9ScaleType4KindE0ELNS_15FloatRoundStyleE2ESI_EENS1_15EpilogueDefaultEEEEEvvEEEEvNT_6ParamsE,@"STO_CUDA_ENTRY STV_DEFAULT"
_ZN7cutlass13device_kernelINS_4gemm6kernel13GemmUniversalIN4cute5tupleIJiiiiEEENS1_10collective13CollectiveMmaINS1_39MainloopSm90TmaGmmaRmemAWarpSpecializedILi9ENS5_IJNS4_1CILi1EEESB_SB_EEENS1_35KernelTmaWarpSpecializedCooperativeEEENS5_IJNSA_ILi128EEENSA_ILi64EEESF_EEENS_12float_e5m2_tENS5_IJSB_llEEENS_12float_e4m3_tENS5_IJlSB_lEEENS4_8TiledMMAINS4_8MMA_AtomIJNS4_4SM904GMMA30MMA_64x64x32_F32E5M2E4M3_RS_TNILNSP_7ScaleInE1ELSR_1EEEEEENS4_6LayoutINS5_IJNSA_ILi2EEESB_SB_EEENS5_IJSB_NSA_ILi0EEESX_EEEEENS5_IJNS4_10UnderscoreES10_S10_EEEEENS4_13SM90_TMA_LOADENS4_14ComposedLayoutINS4_7SwizzleILi3ELi4ELi3EEENS4_18smem_ptr_flag_bitsILi8EEENSU_INS5_IJSF_NSA_ILi8EEEEEENS5_IJSB_SF_EEEEEEENS4_9Copy_AtomIJNS4_39AutoVectorizingCopyWithAssumedAlignmentILi128EEESI_EEENS4_8identityES13_NS14_IS16_S18_NSU_INS5_IJS19_SF_EEENS5_IJSF_SB_EEEEEEEvS1I_EENS_8epilogue10collective6detail29Sm90TmaWarpSpecializedAdapterINS1P_15DefaultEpilogueISI_SL_SL_NS1O_6thread17LinearCombinationISI_Li1EffLNS1T_9ScaleType4KindE0ELNS_15FloatRoundStyleE2ESI_EENS1_15EpilogueDefaultEEEEEvvEEEEvNT_6ParamsE:
[----:B------:R-:W0:Y:S01]  /*0000*/  LDC R1, c[0x0][0x28] ;  /* 0x00000a00ff017b82 */ /* 0x000e220000000800 */
[----:B------:R-:W1:Y:S01]  /*0010*/  S2R R18, SR_TID.X ;  /* 0x0000000000127919 */ /* 0x000e620000002100 */
[----:B------:R-:W-:Y:S01]  /*0020*/  ELECT P0, URZ, PT ;  /* 0x00000000003f782f */ /* 0x000fe20003800000 */
[----:B------:R-:W-:Y:S01]  /*0030*/  BSSY B0, `(.L_x_0) ;  /* 0x000000f000007945 */ /* 0x000fe20003800000 */
[--C-:B-1----:R-:W-:Y:S02]  /*0040*/  SHF.R.U32.HI R0, RZ, 0x5, R18.reuse ;  /* 0x00000005ff007819 */ /* 0x102fe40000011612 */
[----:B------:R-:W-:-:S03]  /*0050*/  SHF.R.U32.HI R2, RZ, 0x7, R18 ;  /* 0x00000007ff027819 */ /* 0x000fc60000011612 */
[----:B------:R-:W1:Y:S04]  /*0060*/  SHFL.IDX PT, R5, R0, RZ, 0x1f ;  /* 0x00001fff00057589 */ /* 0x000e6800000e0000 */
[----:B------:R2:W3:Y:S01]  /*0070*/  SHFL.IDX PT, R8, R2, RZ, 0x1f ;  /* 0x00001fff02087589 */ /* 0x0004e200000e0000 */
[----:B-1----:R-:W-:-:S13]  /*0080*/  ISETP.NE.OR P0, PT, R5, RZ, !P0 ;  /* 0x000000ff0500720c */ /* 0x002fda0004705670 */
[----:B0-23--:R-:W-:Y:S05]  /*0090*/  @P0 BRA `(.L_x_1) ;  /* 0x0000000000200947 */ /* 0x00dfea0003800000 */
[----:B------:R-:W-:Y:S02]  /*00a0*/  ULDC.64 UR4, c[0x0][0x198] ;  /* 0x0000660000047ab9 */ /* 0x000fe40000000a00 */
[----:B------:R-:W-:Y:S02]  /*00b0*/  UIADD3 UR6, UP0, UR4, 0xf0, URZ ;  /* 0x000000f004067890 */ /* 0x000fe4000ff1e03f */
[----:B------:R-:W-:Y:S02]  /*00c0*/  UIADD3 UR4, UP1, UR4, 0x1f0, URZ ;  /* 0x000001f004047890 */ /* 0x000fe4000ff3e03f */
[----:B------:R-:W-:Y:S02]  /*00d0*/  UIADD3.X UR7, URZ, UR5, URZ, UP0, !UPT ;  /* 0x000000053f077290 */ /* 0x000fe400087fe43f */
[----:B------:R-:W-:-:S07]  /*00e0*/  UIADD3.X UR5, URZ, UR5, URZ, UP1, !UPT ;  /* 0x000000053f057290 */ /* 0x000fce0008ffe43f */
[----:B------:R0:W-:Y:S02]  /*00f0*/  UTMACCTL.PF [UR6] ;  /* 0x00000000060079b9 */ /* 0x0001e40008040000 */
[----:B------:R0:W-:Y:S02]  /*0100*/  UTMACCTL.PF [UR4] ;  /* 0x00000000040079b9 */ /* 0x0001e40008040000 */
[----:B0-----:R-:W-:Y:S01]  /*0110*/  NOP ;  /* 0x0000000000007918 */ /* 0x001fe20000000000 */
.L_x_1:
[----:B------:R-:W-:Y:S05]  /*0120*/  BSYNC B0 ;  /* 0x0000000000007941 */ /* 0x000fea0003800000 */
.L_x_0:
[----:B------:R-:W0:Y:S02]  /*0130*/  SHFL.IDX PT, R2, R0, RZ, 0x1f ;  /* 0x00001fff00027589 */ /* 0x000e2400000e0000 */
[----:B0-----:R-:W-:-:S13]  /*0140*/  ISETP.NE.AND P0, PT, R2, RZ, PT ;  /* 0x000000ff0200720c */ /* 0x001fda0003f05270 */
[----:B------:R-:W-:Y:S05]  /*0150*/  @P0 BRA `(.L_x_2) ;  /* 0x00000000008c0947 */ /* 0x000fea0003800000 */
[----:B------:R-:W-:Y:S01]  /*0160*/  ELECT P0, URZ, PT ;  /* 0x00000000003f782f */ /* 0x000fe20003800000 */
[----:B------:R-:W-:-:S12]  /*0170*/  BSSY B0, `(.L_x_2) ;  /* 0x0000021000007945 */ /* 0x000fd80003800000 */
[----:B------:R-:W-:Y:S05]  /*0180*/  @!P0 BRA `(.L_x_3) ;  /* 0x00000000007c8947 */ /* 0x000fea0003800000 */
[----:B------:R-:W0:Y:S01]  /*0190*/  S2UR UR8, SR_CgaCtaId ;  /* 0x00000000000879c3 */ /* 0x000e220000008800 */
[----:B------:R-:W-:Y:S01]  /*01a0*/  UMOV UR4, 0x400 ;  /* 0x0000040000047882 */ /* 0x000fe20000000000 */
[----:B------:R-:W-:Y:S01]  /*01b0*/  UMOV UR5, 0x1 ;  /* 0x0000000100057882 */ /* 0x000fe20000000000 */
[----:B------:R-:W-:Y:S02]  /*01c0*/  UMOV UR6, 0x100 ;  /* 0x0000010000067882 */ /* 0x000fe40000000000 */
[----:B------:R-:W-:-:S04]  /*01d0*/  UIADD3 UR6, -UR6, 0x100000, URZ ;  /* 0x0010000006067890 */ /* 0x000fc8000fffe13f */
[----:B------:R-:W-:Y:S02]  /*01e0*/  USHF.L.U32 UR7, UR6, 0xb, URZ ;  /* 0x0000000b06077899 */ /* 0x000fe4000800063f */
[----:B------:R-:W-:Y:S02]  /*01f0*/  USHF.L.U32 UR6, UR6, 0x1, URZ ;  /* 0x0000000106067899 */ /* 0x000fe4000800063f */
[----:B0-----:R-:W-:Y:S02]  /*0200*/  ULEA UR8, UR8, UR4, 0x18 ;  /* 0x0000000408087291 */ /* 0x001fe4000f8ec03f */
[----:B------:R-:W-:-:S04]  /*0210*/  UIADD3 UR4, -UR5, 0x100000, URZ ;  /* 0x0010000005047890 */ /* 0x000fc8000fffe13f */
[----:B------:R-:W-:Y:S02]  /*0220*/  USHF.L.U32 UR5, UR4, 0xb, URZ ;  /* 0x0000000b04057899 */ /* 0x000fe4000800063f */
[----:B------:R-:W-:Y:S01]  /*0230*/  USHF.L.U32 UR4, UR4, 0x1, URZ ;  /* 0x0000000104047899 */ /* 0x000fe2000800063f */
[----:B------:R-:W0:Y:S11]  /*0240*/  FENCE.VIEW.ASYNC.S ;  /* 0x00000000000073c6 */ /* 0x000e360000000000 */
[----:B0-----:R0:W1:Y:S01]  /*0250*/  SYNCS.EXCH.64 URZ, [UR8], UR4 ;  /* 0x00000004083f75b2 */ /* 0x0010620008000100 */
[----:B------:R0:W2:Y:S01]  /*0260*/  SYNCS.EXCH.64 URZ, [UR8+0x48], UR6 ;  /* 0x00004806083f75b2 */ /* 0x0000a20008000100 */
[----:B------:R0:W3:Y:S01]  /*0270*/  SYNCS.EXCH.64 URZ, [UR8+0x8], UR4 ;  /* 0x00000804083f75b2 */ /* 0x0000e20008000100 */
[----:B------:R0:W4:Y:S01]  /*0280*/  SYNCS.EXCH.64 URZ, [UR8+0x50], UR6 ;  /* 0x00005006083f75b2 */ /* 0x0001220008000100 */
[----:B------:R0:W0:Y:S01]  /*0290*/  SYNCS.EXCH.64 URZ, [UR8+0x10], UR4 ;  /* 0x00001004083f75b2 */ /* 0x0000220008000100 */
        /* <DEDUP_REMOVED lines=13> */
[----:B------:R-:W-:Y:S01]  /*0370*/  NOP ;  /* 0x0000000000007918 */ /* 0x000fe20000000000 */
.L_x_3:
[----:B0-----:R-:W-:Y:S05]  /*0380*/  BSYNC B0 ;  /* 0x0000000000007941 */ /* 0x001fea0003800000 */
.L_x_2:
[----:B------:R-:W0:Y:S01]  /*0390*/  SHFL.IDX PT, R0, R0, RZ, 0x1f ;  /* 0x00001fff00007589 */ /* 0x000e2200000e0000 */
[----:B------:R-:W-:Y:S01]  /*03a0*/  ELECT P0, URZ, PT ;  /* 0x00000000003f782f */ /* 0x000fe20003800000 */
[----:B------:R-:W5:Y:S01]  /*03b0*/  LDC R2, c[0x0][0x65c] ;  /* 0x00019700ff027b82 */ /* 0x000f620000000800 */
[----:B------:R-:W-:Y:S01]  /*03c0*/  SHF.R.S32.HI R6, RZ, 0x1f, R5 ;  /* 0x0000001fff067819 */ /* 0x000fe20000011405 */
[----:B------:R-:W1:Y:S01]  /*03d0*/  S2R R3, SR_CTAID.Y ;  /* 0x0000000000037919 */ /* 0x000e620000002600 */
[----:B------:R-:W-:Y:S01]  /*03e0*/  UMOV UR4, 0x20 ;  /* 0x0000002000047882 */ /* 0x000fe20000000000 */
[----:B------:R-:W-:Y:S01]  /*03f0*/  ISETP.NE.AND P2, PT, R8, RZ, PT ;  /* 0x000000ff0800720c */ /* 0x000fe20003f45270 */
[----:B------:R-:W-:Y:S01]  /*0400*/  NOP ;  /* 0x0000000000007918 */ /* 0x000fe20000000000 */
[----:B------:R-:W2:Y:S01]  /*0410*/  S2R R4, SR_CTAID.X ;  /* 0x0000000000047919 */ /* 0x000ea20000002500 */
[----:B------:R-:W-:Y:S01]  /*0420*/  LEA.HI R6, R6, R5, RZ, 0x2 ;  /* 0x0000000506067211 */ /* 0x000fe200078f10ff */
[----:B------:R-:W-:Y:S01]  /*0430*/  NOP ;  /* 0x0000000000007918 */ /* 0x000fe20000000000 */
[----:B0-----:R-:W-:-:S02]  /*0440*/  ISETP.NE.OR P0, PT, R0, RZ, !P0 ;  /* 0x000000ff0000720c */ /* 0x001fc40004705670 */
[----:B-----5:R-:W-:-:S04]  /*0450*/  ISETP.NE.AND P3, PT, R2, 0x1, PT ;  /* 0x000000010200780c */ /* 0x020fc80003f65270 */
[----:B------:R-:W-:Y:S02]  /*0460*/  P2R R0, PR, RZ, 0x8 ;  /* 0x00000008ff007803 */ /* 0x000fe40000000000 */
[----:B------:R-:W-:-:S05]  /*0470*/  LOP3.LUT R0, R6, 0xfffffffc, RZ, 0xc0, !PT ;  /* 0xfffffffc06007812 */ /* 0x000fca00078ec0ff */
[----:B------:R-:W-:Y:S01]  /*0480*/  VOTEU.ALL UP0, P0 ;  /* 0x00000000003f7886 */ /* 0x000fe20000000000 */
[----:B------:R-:W-:Y:S01]  /*0490*/  IMAD.IADD R0, R5, 0x1, -R0 ;  /* 0x0000000105007824 */ /* 0x000fe200078e0a00 */
[----:B------:R-:W2:Y:S01]  /*04a0*/  @P3 LDC R17, c[0x0][0x10] ;  /* 0x00000400ff113b82 */ /* 0x000ea20000000800 */
[----:B------:R-:W-:Y:S01]  /*04b0*/  VOTEU.ALL UP1, P0 ;  /* 0x00000000003f7886 */ /* 0x000fe20000020000 */
[----:B-1----:R-:W-:Y:S01]  /*04c0*/  @P3 IMAD.MOV.U32 R6, RZ, RZ, R3 ;  /* 0x000000ffff063224 */ /* 0x002fe200078e0003 */
[----:B------:R-:W-:Y:S01]  /*04d0*/  @!UP0 UMOV UR6, 0x400 ;  /* 0x0000040000068882 */ /* 0x000fe20000000000 */
[----:B------:R-:W-:-:S04]  /*04e0*/  @!UP0 UIADD3 UR4, -UR4, 0x100000, URZ ;  /* 0x0010000004048890 */ /* 0x000fc8000fffe13f */
[----:B------:R-:W-:Y:S02]  /*04f0*/  @!UP0 USHF.L.U32 UR5, UR4, 0xb, URZ ;  /* 0x0000000b04058899 */ /* 0x000fe4000800063f */
[----:B------:R-:W-:Y:S01]  /*0500*/  @!UP0 USHF.L.U32 UR4, UR4, 0x1, URZ ;  /* 0x0000000104048899 */ /* 0x000fe2000800063f */
[----:B------:R-:W-:Y:S02]  /*0510*/  @P3 IMAD.MOV.U32 R7, RZ, RZ, RZ ;  /* 0x000000ffff073224 */ /* 0x000fe400078e00ff */
[----:B------:R-:W-:Y:S01]  /*0520*/  IMAD.MOV.U32 R5, RZ, RZ, RZ ;  /* 0x000000ffff057224 */ /* 0x000fe200078e00ff */
[----:B------:R-:W0:Y:S01]  /*0530*/  @!UP0 S2UR UR7, SR_CgaCtaId ;  /* 0x00000000000789c3 */ /* 0x000e220000008800 */
[----:B------:R-:W-:-:S07]  /*0540*/  @P3 IMAD.MOV.U32 R11, RZ, RZ, RZ ;  /* 0x000000ffff0b3224 */ /* 0x000fce00078e00ff */
[----:B------:R-:W1:Y:S01]  /*0550*/  @!P3 LDC R9, c[0x0][0xc] ;  /* 0x00000300ff09bb82 */ /* 0x000e620000000800 */
[----:B--2---:R-:W-:-:S04]  /*0560*/  @P3 IMAD.WIDE.U32 R16, R4, R17, R6 ;  /* 0x0000001104103225 */ /* 0x004fc800078e0006 */
[----:B------:R-:W-:Y:S01]  /*0570*/  @P3 IMAD.IADD R17, R17, 0x1, R11 ;  /* 0x0000000111113824 */ /* 0x000fe200078e020b */
[----:B0-----:R-:W-:Y:S01]  /*0580*/  @!UP0 ULEA UR6, UR7, UR6, 0x18 ;  /* 0x0000000607068291 */ /* 0x001fe2000f8ec03f */
[----:B------:R-:W-:Y:S01]  /*0590*/  VOTEU.ALL UP0, P0 ;  /* 0x00000000003f7886 */ /* 0x000fe20000000000 */
[----:B------:R-:W-:-:S04]  /*05a0*/  ISETP.NE.AND P0, PT, R0, 0x3, PT ;  /* 0x000000030000780c */ /* 0x000fc80003f05270 */
[----:B------:R-:W-:Y:S01]  /*05b0*/  ISETP.EQ.OR P0, PT, R0, RZ, !P0 ;  /* 0x000000ff0000720c */ /* 0x000fe20004702670 */
[----:B-1----:R-:W-:-:S03]  /*05c0*/  @!P3 IMAD.WIDE.U32 R6, R9, R3, R4 ;  /* 0x000000030906b225 */ /* 0x002fc600078e0004 */
[C---:B------:R-:W-:Y:S01]  /*05d0*/  ISETP.EQ.AND P0, PT, R8.reuse, RZ, P0 ;  /* 0x000000ff0800720c */ /* 0x040fe20000702270 */
[----:B------:R-:W-:Y:S01]  /*05e0*/  VIADD R8, R8, 0xffffffff ;  /* 0xffffffff08087836 */ /* 0x000fe20000000000 */
[----:B------:R-:W0:Y:S02]  /*05f0*/  FENCE.VIEW.ASYNC.S ;  /* 0x00000000000073c6 */ /* 0x000e240000000000 */
[----:B0-----:R0:W3:Y:S01]  /*0600*/  @!UP0 SYNCS.EXCH.64 URZ, [UR6+0xa0], UR4 ;  /* 0x0000a004063f85b2 */ /* 0x0010e20008000100 */
[----:B------:R-:W-:Y:S01]  /*0610*/  @!P3 IMAD.MOV.U32 R16, RZ, RZ, R6 ;  /* 0x000000ffff10b224 */ /* 0x000fe200078e0006 */
[----:B------:R-:W-:Y:S01]  /*0620*/  SEL R19, RZ, 0x1, !P0 ;  /* 0x00000001ff137807 */ /* 0x000fe20004000000 */
[----:B------:R-:W-:Y:S01]  /*0630*/  @!P3 IMAD.MOV.U32 R17, RZ, RZ, R7 ;  /* 0x000000ffff11b224 */ /* 0x000fe200078e0007 */
[----:B------:R-:W-:-:S04]  /*0640*/  ISETP.GE.U32.AND P1, PT, R8, 0x2, PT ;  /* 0x000000020800780c */ /* 0x000fc80003f26070 */
[----:B------:R-:W-:Y:S01]  /*0650*/  SEL R19, R19, 0x2, P1 ;  /* 0x0000000213137807 */ /* 0x000fe20000800000 */
[----:B------:R0:W3:Y:S01]  /*0660*/  @!UP1 SYNCS.EXCH.64 URZ, [UR6+0xa8], UR4 ;  /* 0x0000a804063f95b2 */ /* 0x0000e20008000100 */
[----:B------:R-:W-:Y:S01]  /*0670*/  NOP ;  /* 0x0000000000007918 */ /* 0x000fe20000000000 */
[----:B---34-:R-:W-:Y:S06]  /*0680*/  BAR.SYNC.DEFER_BLOCKING 0x0 ;  /* 0x0000000000007b1d */ /* 0x018fec0000010000 */
[----:B------:R-:W-:Y:S05]  /*0690*/  @!P2 BRA `(.L_x_4) ;  /* 0x000000600024a947 */ /* 0x000fea0003800000 */
[----:B------:R-:W-:-:S13]  /*06a0*/  ISETP.GT.U32.AND P0, PT, R8, 0x1, PT ;  /* 0x000000010800780c */ /* 0x000fda0003f04070 */
[----:B0-----:R-:W-:Y:S05]  /*06b0*/  @P0 EXIT ;  /* 0x000000000000094d */ /* 0x001fea0003800000 */
[----:B------:R-:W-:Y:S01]  /*06c0*/  ULDC.64 UR4, c[0x0][0x650] ;  /* 0x0001940000047ab9 */ /* 0x000fe20000000a00 */
[----:B------:R-:W-:Y:S01]  /*06d0*/  PRMT R0, RZ, 0x7610, R0 ;  /* 0x00007610ff007816 */ /* 0x000fe20000000000 */
[----:B------:R-:W-:Y:S01]  /*06e0*/  IMAD.MOV.U32 R57, RZ, RZ, -0x1 ;  /* 0xffffffffff397424 */ /* 0x000fe200078e00ff */
[----:B------:R-:W-:Y:S01]  /*06f0*/  ISETP.GE.U32.AND P0, PT, R16, UR4, PT ;  /* 0x0000000410007c0c */ /* 0x000fe2000bf06070 */
[----:B------:R-:W-:Y:S02]  /*0700*/  IMAD.MOV.U32 R58, RZ, RZ, -0x1 ;  /* 0xffffffffff3a7424 */ /* 0x000fe400078e00ff */
[----:B------:R-:W-:Y:S01]  /*0710*/  IMAD.MOV.U32 R56, RZ, RZ, -0x1 ;  /* 0xffffffffff387424 */ /* 0x000fe200078e00ff */
[----:B------:R-:W-:-:S13]  /*0720*/  ISETP.GE.U32.AND.EX P0, PT, R17, UR5, PT, P0 ;  /* 0x0000000511007c0c */ /* 0x000fda000bf06100 */
[----:B------:R-:W-:Y:S05]  /*0730*/  @P0 BRA `(.L_x_5) ;  /* 0x0000000400540947 */ /* 0x000fea0003800000 */
[----:B------:R-:W0:Y:S01]  /*0740*/  LDC.64 R14, c[0x0][0x628] ;  /* 0x00018a00ff0e7b82 */ /* 0x000e220000000a00 */
[----:B------:R-:W-:Y:S02]  /*0750*/  IMAD.MOV.U32 R6, RZ, RZ, R16 ;  /* 0x000000ffff067224 */ /* 0x000fe400078e0010 */
[----:B------:R-:W-:-:S05]  /*0760*/  IMAD.MOV.U32 R7, RZ, RZ, R17 ;  /* 0x000000ffff077224 */ /* 0x000fca00078e0011 */
[----:B------:R-:W1:Y:S08]  /*0770*/  LDC R0, c[0x0][0x630] ;  /* 0x00018c00ff007b82 */ /* 0x000e700000000800 */
[----:B------:R-:W2:Y:S01]  /*0780*/  LDC.64 R20, c[0x0][0x620] ;  /* 0x00018800ff147b82 */ /* 0x000ea20000000a00 */
[----:B0-----:R-:W-:-:S04]  /*0790*/  ISETP.NE.U32.AND P0, PT, R14, RZ, PT ;  /* 0x000000ff0e00720c */ /* 0x001fc80003f05070 */
[----:B------:R-:W-:-:S13]  /*07a0*/  ISETP.NE.AND.EX P0, PT, R15, RZ, PT, P0 ;  /* 0x000000ff0f00720c */ /* 0x000fda0003f05300 */
[----:B-12---:R-:W-:Y:S05]  /*07b0*/  @!P0 BRA `(.L_x_6) ;  /* 0x0000000000288947 */ /* 0x006fea0003800000 */
[----:B------:R-:W0:Y:S02]  /*07c0*/  LDC R11, c[0x0][0x634] ;  /* 0x00018d00ff0b7b82 */ /* 0x000e240000000800 */
[----:B0-----:R-:W-:-:S05]  /*07d0*/  IADD3 R11, P0, R16, R11, RZ ;  /* 0x0000000b100b7210 */ /* 0x001fca0007f1e0ff */
[----:B------:R-:W-:-:S04]  /*07e0*/  IMAD.X R13, RZ, RZ, R17, P0 ;  /* 0x000000ffff0d7224 */ /* 0x000fc800000e0611 */
[----:B------:R-:W-:-:S04]  /*07f0*/  IMAD.WIDE.U32 R6, R13, R14, RZ ;  /* 0x0000000e0d067225 */ /* 0x000fc800078e00ff */
[----:B------:R-:W-:-:S04]  /*0800*/  IMAD.WIDE.U32 R8, P0, R11, R15, R6 ;  /* 0x0000000f0b087225 */ /* 0x000fc80007800006 */
[----:B------:R-:W-:-:S04]  /*0810*/  IMAD.WIDE.U32 R6, R11, R14, RZ ;  /* 0x0000000e0b067225 */ /* 0x000fc800078e00ff */
[----:B------:R-:W-:Y:S01]  /*0820*/  IMAD.X R11, RZ, RZ, RZ, P0 ;  /* 0x000000ffff0b7224 */ /* 0x000fe200000e06ff */
[----:B------:R-:W-:Y:S01]  /*0830*/  IADD3 RZ, P0, R7, R8, RZ ;  /* 0x0000000807ff7210 */ /* 0x000fe20007f1e0ff */
[----:B------:R-:W-:-:S04]  /*0840*/  IMAD.MOV.U32 R10, RZ, RZ, R9 ;  /* 0x000000ffff0a7224 */ /* 0x000fc800078e0009 */
[----:B------:R-:W-:-:S08]  /*0850*/  IMAD.WIDE.U32.X R6, R13, R15, R10, P0 ;  /* 0x0000000f0d067225 */ /* 0x000fd000000e040a */
.L_x_6:
[-CC-:B------:R-:W-:Y:S01]  /*0860*/  SHF.R.U64 R56, R6, R0.reuse, R7.reuse ;  /* 0x0000000006387219 */ /* 0x180fe20000001207 */
[----:B------:R-:W0:Y:S01]  /*0870*/  LDC R10, c[0x0][0x618] ;  /* 0x00018600ff0a7b82 */ /* 0x000e220000000800 */
[----:B------:R-:W-:Y:S01]  /*0880*/  SHF.R.U32.HI R5, RZ, R0, R7 ;  /* 0x00000000ff057219 */ /* 0x000fe20000011607 */
[----:B------:R-:W-:Y:S01]  /*0890*/  ULDC UR4, c[0x0][0x150] ;  /* 0x0000540000047ab9 */ /* 0x000fe20000000800 */
[----:B------:R-:W-:Y:S02]  /*08a0*/  IADD3 R9, P0, RZ, -R56, RZ ;  /* 0x80000038ff097210 */ /* 0x000fe40007f1e0ff */
[----:B------:R-:W-:-:S03]  /*08b0*/  I2FP.F32.U32 R0, R4 ;  /* 0x0000000400007245 */ /* 0x000fc60000201000 */
[----:B------:R-:W1:Y:S01]  /*08c0*/  LDC.64 R26, c[0x0][0x640] ;  /* 0x00019000ff1a7b82 */ /* 0x000e620000000a00 */
[----:B------:R-:W-:Y:S02]  /*08d0*/  IMAD.X R11, RZ, RZ, ~R5, P0 ;  /* 0x000000ffff0b7224 */ /* 0x000fe400000e0e05 */
[----:B------:R-:W-:Y:S01]  /*08e0*/  FMUL R0, R0, UR4 ;  /* 0x0000000400007c20 */ /* 0x000fe20008400000 */
[----:B------:R-:W-:Y:S01]  /*08f0*/  IMAD.WIDE.U32 R6, R9, R20, R16 ;  /* 0x0000001409067225 */ /* 0x000fe200078e0010 */
[----:B------:R-:W-:-:S03]  /*0900*/  ULDC UR4, c[0x0][0x154] ;  /* 0x0000550000047ab9 */ /* 0x000fc60000000800 */
[----:B------:R-:W-:Y:S01]  /*0910*/  IMAD R8, R11, R20, RZ ;  /* 0x000000140b087224 */ /* 0x000fe200078e02ff */
[----:B------:R-:W2:Y:S01]  /*0920*/  LDC R5, c[0x0][0x144] ;  /* 0x00005100ff057b82 */ /* 0x000ea20000000800 */
[----:B------:R-:W3:Y:S02]  /*0930*/  F2I.U32.TRUNC.NTZ R0, R0 ;  /* 0x0000000000007305 */ /* 0x000ee4000020f000 */
[----:B------:R-:W-:-:S04]  /*0940*/  IMAD R9, R9, R21, R8 ;  /* 0x0000001509097224 */ /* 0x000fc800078e0208 */
[----:B------:R-:W-:Y:S01]  /*0950*/  IMAD.IADD R7, R7, 0x1, R9 ;  /* 0x0000000107077824 */ /* 0x000fe200078e0209 */
[----:B------:R-:W4:Y:S01]  /*0960*/  LDC R12, c[0x0][0x608] ;  /* 0x00018200ff0c7b82 */ /* 0x000f220000000800 */
[----:B------:R-:W-:-:S03]  /*0970*/  IMAD.MOV.U32 R9, RZ, RZ, -0x1 ;  /* 0xffffffffff097424 */ /* 0x000fc600078e00ff */
[-CC-:B0-----:R-:W-:Y:S02]  /*0980*/  SHF.R.U64 R20, R6, R10.reuse, R7.reuse ;  /* 0x0000000a06147219 */ /* 0x181fe40000001207 */
[----:B------:R-:W-:Y:S02]  /*0990*/  I2FP.F32.U32 R6, R3 ;  /* 0x0000000300067245 */ /* 0x000fe40000201000 */
[----:B------:R-:W0:Y:S01]  /*09a0*/  LDC R24, c[0x0][0x658] ;  /* 0x00019600ff187b82 */ /* 0x000e220000000800 */
[----:B-1----:R-:W-:Y:S01]  /*09b0*/  ISETP.NE.U32.AND P0, PT, R26, RZ, PT ;  /* 0x000000ff1a00720c */ /* 0x002fe20003f05070 */
[----:B---3--:R-:W-:Y:S01]  /*09c0*/  IMAD.MOV R8, RZ, RZ, -R0 ;  /* 0x000000ffff087224 */ /* 0x008fe200078e0a00 */
[----:B------:R-:W-:Y:S01]  /*09d0*/  SHF.R.U32.HI R7, RZ, R10, R7 ;  /* 0x0000000aff077219 */ /* 0x000fe20000011607 */
[----:B------:R-:W-:Y:S01]  /*09e0*/  FMUL R6, R6, UR4 ;  /* 0x0000000406067c20 */ /* 0x000fe20008400000 */
[----:B------:R-:W-:-:S03]  /*09f0*/  ISETP.NE.AND.EX P0, PT, R27, RZ, PT, P0 ;  /* 0x000000ff1b00720c */ /* 0x000fc60003f05300 */
[----:B------:R-:W1:Y:S01]  /*0a00*/  LDC R14, c[0x0][0x148] ;  /* 0x00005200ff0e7b82 */ /* 0x000e620000000800 */
[----:B--2---:R-:W-:-:S07]  /*0a10*/  IMAD R0, R5, R8, R4 ;  /* 0x0000000805007224 */ /* 0x004fce00078e0204 */
[----:B------:R-:W2:Y:S01]  /*0a20*/  LDC R22, c[0x0][0x600] ;  /* 0x00018000ff167b82 */ /* 0x000ea20000000800 */
[-CC-:B----4-:R-:W-:Y:S02]  /*0a30*/  SHF.R.U64 R28, R20, R12.reuse, R7.reuse ;  /* 0x0000000c141c7219 */ /* 0x190fe40000001207 */
[----:B------:R-:W-:Y:S01]  /*0a40*/  SHF.R.U32.HI R5, RZ, R12, R7 ;  /* 0x0000000cff057219 */ /* 0x000fe20000011607 */
[----:B------:R-:W-:Y:S01]  /*0a50*/  IMAD.MOV.U32 R7, RZ, RZ, 0x1 ;  /* 0x00000001ff077424 */ /* 0x000fe200078e00ff */
[----:B------:R3:W4:Y:S03]  /*0a60*/  F2I.U32.TRUNC.NTZ R12, R6 ;  /* 0x00000006000c7305 */ /* 0x000726000020f000 */
[----:B------:R-:W1:Y:S01]  /*0a70*/  LDC R15, c[0x0][0x648] ;  /* 0x00019200ff0f7b82 */ /* 0x000e620000000800 */
[-C--:B0-----:R-:W-:Y:S02]  /*0a80*/  SHF.L.U32 R4, R9, R24.reuse, RZ ;  /* 0x0000001809047219 */ /* 0x081fe400000006ff */
[----:B------:R-:W-:-:S02]  /*0a90*/  SHF.R.U64 R30, R28, R24, R5 ;  /* 0x000000181c1e7219 */ /* 0x000fc40000001205 */
[----:B------:R-:W-:Y:S02]  /*0aa0*/  LOP3.LUT R11, RZ, R4, RZ, 0x33, !PT ;  /* 0x00000004ff0b7212 */ /* 0x000fe400078e33ff */
[-C--:B------:R-:W-:Y:S01]  /*0ab0*/  SHF.R.U32.HI R5, RZ, R24.reuse, R5 ;  /* 0x00000018ff057219 */ /* 0x080fe20000011605 */
[----:B------:R-:W0:Y:S01]  /*0ac0*/  LDC R21, c[0x0][0x638] ;  /* 0x00018e00ff157b82 */ /* 0x000e220000000800 */
[----:B------:R-:W-:Y:S01]  /*0ad0*/  SHF.L.U32 R10, R7, R24, RZ ;  /* 0x00000018070a7219 */ /* 0x000fe200000006ff */
[----:B------:R-:W-:-:S06]  /*0ae0*/  IMAD.MOV.U32 R4, RZ, RZ, R30 ;  /* 0x000000ffff047224 */ /* 0x000fcc00078e001e */
[----:B------:R-:W0:Y:S01]  /*0af0*/  LDC R57, c[0x0][0x610] ;  /* 0x00018400ff397b82 */ /* 0x000e220000000800 */
[----:B---34-:R-:W-:Y:S05]  /*0b00*/  @!P0 BRA `(.L_x_7) ;  /* 0x0000000000288947 */ /* 0x018fea0003800000 */
[----:B------:R-:W3:Y:S02]  /*0b10*/  LDC R9, c[0x0][0x64c] ;  /* 0x00019300ff097b82 */ /* 0x000ee40000000800 */
[----:B---3--:R-:W-:-:S05]  /*0b20*/  IADD3 R9, P0, R30, R9, RZ ;  /* 0x000000091e097210 */ /* 0x008fca0007f1e0ff */
        /* <DEDUP_REMOVED lines=8> */
.L_x_7:
[----:B-1----:R-:W-:Y:S01]  /*0bb0*/  SHF.R.U64 R4, R4, R15, R5 ;  /* 0x0000000f04047219 */ /* 0x002fe20000001205 */
[----:B--2---:R-:W-:Y:S01]  /*0bc0*/  VIADD R5, R22, 0xffffffff ;  /* 0xffffffff16057836 */ /* 0x004fe20000000000 */
[----:B------:R-:W-:Y:S01]  /*0bd0*/  LOP3.LUT R11, R28, R11, RZ, 0xc0, !PT ;  /* 0x0000000b1c0b7212 */ /* 0x000fe200078ec0ff */
[----:B------:R-:W-:Y:S02]  /*0be0*/  IMAD.MOV R12, RZ, RZ, -R12 ;  /* 0x000000ffff0c7224 */ /* 0x000fe400078e0a0c */
[----:B------:R-:W-:Y:S02]  /*0bf0*/  IMAD.MOV R6, RZ, RZ, -R4 ;  /* 0x000000ffff067224 */ /* 0x000fe400078e0a04 */
[----:B------:R-:W-:Y:S01]  /*0c00*/  IMAD R11, R10, R4, R11 ;  /* 0x000000040a0b7224 */ /* 0x000fe200078e020b */
[----:B------:R-:W-:Y:S01]  /*0c10*/  LOP3.LUT R4, R20, R5, RZ, 0xc0, !PT ;  /* 0x0000000514047212 */ /* 0x000fe200078ec0ff */
[----:B------:R-:W-:Y:S02]  /*0c20*/  @P3 IMAD R0, R14, R12, R3 ;  /* 0x0000000c0e003224 */ /* 0x000fe400078e0203 */
[----:B0-----:R-:W-:-:S02]  /*0c30*/  IMAD R3, R6, R21, R30 ;  /* 0x0000001506037224 */ /* 0x001fc400078e021e */
[----:B------:R-:W-:Y:S02]  /*0c40*/  IMAD R57, R11, R57, R0 ;  /* 0x000000390b397224 */ /* 0x000fe400078e0200 */
[----:B------:R-:W-:Y:S02]  /*0c50*/  IMAD R4, R3, R22, R4 ;  /* 0x0000001603047224 */ /* 0x000fe400078e0204 */
[----:B------:R-:W-:-:S03]  /*0c60*/  IMAD.MOV.U32 R0, RZ, RZ, 0x1 ;  /* 0x00000001ff007424 */ /* 0x000fc600078e00ff */
[----:B------:R-:W-:Y:S02]  /*0c70*/  SEL R58, R4, R57, !P3 ;  /* 0x00000039043a7207 */ /* 0x000fe40005800000 */
[----:B------:R-:W-:-:S07]  /*0c80*/  SEL R57, R57, R4, !P3 ;  /* 0x0000000439397207 */ /* 0x000fce0005800000 */
.L_x_5:
[----:B------:R-:W-:-:S08]  /*0c90*/  NOP ;  /* 0x0000000000007918 */ /* 0x000fd00000000000 */
[----:B------:R-:W0:Y:S02]  /*0ca0*/  USETMAXREG.TRY_ALLOC.CTAPOOL UP0, 0xe8 ;  /* 0x000000e8000079c8 */ /* 0x000e240008000600 */
[----:B0-----:R-:W-:-:S13]  /*0cb0*/  PLOP3.LUT P0, PT, PT, PT, UP0, 0x80, 0x0 ;  /* 0x000000000000781c */ /* 0x001fda0003f0f008 */
[----:B------:R-:W-:Y:S05]  /*0cc0*/  @!P0 BRA `(.L_x_5) ;  /* 0xfffffffc00f08947 */ /* 0x000fea000383ffff */
[----:B------:R-:W-:Y:S01]  /*0cd0*/  ULDC.64 UR4, c[0x0][0x598] ;  /* 0x0001660000047ab9 */ /* 0x000fe20000000a00 */
[----:B------:R-:W-:Y:S01]  /*0ce0*/  ULDC.64 UR36, c[0x0][0x208] ;  /* 0x0000820000247ab9 */ /* 0x000fe20000000a00 */
[----:B------:R-:W-:-:S04]  /*0cf0*/  ISETP.NE.U32.AND P0, PT, RZ, UR4, PT ;  /* 0x00000004ff007c0c */ /* 0x000fc8000bf05070 */
[----:B------:R-:W-:-:S13]  /*0d00*/  ISETP.NE.AND.EX P0, PT, RZ, UR5, PT, P0 ;  /* 0x00000005ff007c0c */ /* 0x000fda000bf05300 */
[----:B------:R-:W-:Y:S05]  /*0d10*/  @!P0 BRA `(.L_x_8) ;  /* 0x00000000001c8947 */ /* 0x000fea0003800000 */
[----:B------:R-:W0:Y:S02]  /*0d20*/  LDC.64 R4, c[0x0][0x598] ;  /* 0x00016600ff047b82 */ /* 0x000e240000000a00 */
[----:B0-----:R-:W2:Y:S02]  /*0d30*/  LDG.E.64 R4, desc[UR36][R4.64] ;  /* 0x0000002404047981 */ /* 0x001ea4000c1e1b00 */
[----:B--2---:R-:W-:-:S04]  /*0d40*/  ISETP.NE.U32.AND P0, PT, R4, RZ, PT ;  /* 0x000000ff0400720c */ /* 0x004fc80003f05070 */
[----:B------:R-:W-:-:S13]  /*0d50*/  ISETP.NE.AND.EX P0, PT, R5, RZ, PT, P0 ;  /* 0x000000ff0500720c */ /* 0x000fda0003f05300 */
[----:B------:R-:W-:Y:S05]  /*0d60*/  @!P0 BRA `(.L_x_8) ;  /* 0x0000000000088947 */ /* 0x000fea0003800000 */
[----:B------:R0:W5:Y:S01]  /*0d70*/  LD.E R59, desc[UR36][R4.64] ;  /* 0x00000024043b7980 */ /* 0x000162000c101900 */
[----:B------:R-:W-:Y:S05]  /*0d80*/  BRA `(.L_x_9) ;  /* 0x0000000000247947 */ /* 0x000fea0003800000 */
.L_x_8:
[----:B------:R-:W-:Y:S02]  /*0d90*/  ULDC.64 UR4, c[0x0][0x588] ;  /* 0x0001620000047ab9 */ /* 0x000fe40000000a00 */
[----:B------:R-:W-:-:S04]  /*0da0*/  ISETP.NE.U32.AND P0, PT, RZ, UR4, PT ;  /* 0x00000004ff007c0c */ /* 0x000fc8000bf05070 */
[----:B------:R-:W-:-:S13]  /*0db0*/  ISETP.NE.AND.EX P0, PT, RZ, UR5, PT, P0 ;  /* 0x00000005ff007c0c */ /* 0x000fda000bf05300 */
[----:B------:R-:W-:Y:S05]  /*0dc0*/  @!P0 BRA `(.L_x_10) ;  /* 0x00000000000c8947 */ /* 0x000fea0003800000 */
[----:B------:R-:W0:Y:S02]  /*0dd0*/  LDC.64 R4, c[0x0][0x588] ;  /* 0x00016200ff047b82 */ /* 0x000e240000000a00 */
[----:B0-----:R1:W5:Y:S01]  /*0de0*/  LDG.E R59, desc[UR36][R4.64] ;  /* 0x00000024043b7981 */ /* 0x001362000c1e1900 */
[----:B------:R-:W-:Y:S05]  /*0df0*/  BRA `(.L_x_9) ;  /* 0x0000000000087947 */ /* 0x000fea0003800000 */
.L_x_10:
[----:B------:R-:W-:Y:S02]  /*0e00*/  ULDC UR4, c[0x0][0x580] ;  /* 0x0001600000047ab9 */ /* 0x000fe40000000800 */
[----:B------:R-:W-:-:S07]  /*0e10*/  IMAD.U32 R59, RZ, RZ, UR4 ;  /* 0x00000004ff3b7e24 */ /* 0x000fce000f8e00ff */
.L_x_9:
[----:B------:R-:W-:Y:S02]  /*0e20*/  ULDC.64 UR4, c[0x0][0x5a0] ;  /* 0x0001680000047ab9 */ /* 0x000fe40000000a00 */
[----:B------:R-:W-:-:S04]  /*0e30*/  ISETP.NE.U32.AND P0, PT, RZ, UR4, PT ;  /* 0x00000004ff007c0c */ /* 0x000fc8000bf05070 */
[----:B------:R-:W-:-:S13]  /*0e40*/  ISETP.NE.AND.EX P0, PT, RZ, UR5, PT, P0 ;  /* 0x00000005ff007c0c */ /* 0x000fda000bf05300 */
[----:B------:R-:W-:Y:S05]  /*0e50*/  @!P0 BRA `(.L_x_11) ;  /* 0x00000000001c8947 */ /* 0x000fea0003800000 */
[----:B01----:R-:W0:Y:S02]  /*0e60*/  LDC.64 R4, c[0x0][0x5a0] ;  /* 0x00016800ff047b82 */ /* 0x003e240000000a00 */
[----:B0-----:R-:W2:Y:S02]  /*0e70*/  LDG.E.64 R4, desc[UR36][R4.64] ;  /* 0x0000002404047981 */ /* 0x001ea4000c1e1b00 */
[----:B--2---:R-:W-:-:S04]  /*0e80*/  ISETP.NE.U32.AND P0, PT, R4, RZ, PT ;  /* 0x000000ff0400720c */ /* 0x004fc80003f05070 */
[----:B------:R-:W-:-:S13]  /*0e90*/  ISETP.NE.AND.EX P0, PT, R5, RZ, PT, P0 ;  /* 0x000000ff0500720c */ /* 0x000fda0003f05300 */
[----:B------:R-:W-:Y:S05]  /*0ea0*/  @!P0 BRA `(.L_x_11) ;  /* 0x0000000000088947 */ /* 0x000fea0003800000 */
[----:B------:R0:W5:Y:S01]  /*0eb0*/  LD.E R60, desc[UR36][R4.64] ;  /* 0x00000024043c7980 */ /* 0x000162000c101900 */
[----:B------:R-:W-:Y:S05]  /*0ec0*/  BRA `(.L_x_12) ;  /* 0x0000000000247947 */ /* 0x000fea0003800000 */
.L_x_11:
[----:B------:R-:W-:Y:S02]  /*0ed0*/  ULDC.64 UR4, c[0x0][0x590] ;  /* 0x0001640000047ab9 */ /* 0x000fe40000000a00 */
[----:B------:R-:W-:-:S04]  /*0ee0*/  ISETP.NE.U32.AND P0, PT, RZ, UR4, PT ;  /* 0x00000004ff007c0c */ /* 0x000fc8000bf05070 */
[----:B------:R-:W-:-:S13]  /*0ef0*/  ISETP.NE.AND.EX P0, PT, RZ, UR5, PT, P0 ;  /* 0x00000005ff007c0c */ /* 0x000fda000bf05300 */
[----:B------:R-:W-:Y:S05]  /*0f00*/  @!P0 BRA `(.L_x_13) ;  /* 0x00000000000c8947 */ /* 0x000fea0003800000 */
[----:B------:R-:W2:Y:S02]  /*0f10*/  LDC.64 R60, c[0x0][0x590] ;  /* 0x00016400ff3c7b82 */ /* 0x000ea40000000a00 */
[----:B--2---:R2:W5:Y:S01]  /*0f20*/  LDG.E R60, desc[UR36][R60.64] ;  /* 0x000000243c3c7981 */ /* 0x004562000c1e1900 */
[----:B------:R-:W-:Y:S05]  /*0f30*/  BRA `(.L_x_12) ;  /* 0x0000000000087947 */ /* 0x000fea0003800000 */
.L_x_13:
[----:B------:R-:W-:Y:S02]  /*0f40*/  ULDC UR4, c[0x0][0x584] ;  /* 0x0001610000047ab9 */ /* 0x000fe40000000800 */
[----:B------:R-:W-:-:S07]  /*0f50*/  IMAD.U32 R60, RZ, RZ, UR4 ;  /* 0x00000004ff3c7e24 */ /* 0x000fce000f8e00ff */
.L_x_12:
[----:B------:R-:W-:-:S13]  /*0f60*/  LOP3.LUT P0, RZ, R0, 0xff, RZ, 0xc0, !PT ;  /* 0x000000ff00ff7812 */ /* 0x000fda000780c0ff */
[----:B------:R-:W-:Y:S05]  /*0f70*/  @!P0 EXIT ;  /* 0x000000000000894d */ /* 0x000fea0003800000 */
[----:B------:R-:W-:Y:S01]  /*0f80*/  ULDC UR4, c[0x0][0x28c] ;  /* 0x0000a30000047ab9 */ /* 0x000fe20000000800 */
[----:B------:R-:W-:Y:S01]  /*0f90*/  UMOV UR38, URZ ;  /* 0x0000003f00267c82 */ /* 0x000fe20008000000 */
[----:B------:R-:W-:Y:S01]  /*0fa0*/  UIADD3 UR4, UR4, 0x7f, URZ ;  /* 0x0000007f04047890 */ /* 0x000fe2000fffe03f */
[----:B------:R-:W-:-:S03]  /*0fb0*/  UMOV UR39, URZ ;  /* 0x0000003f00277c82 */ /* 0x000fc60008000000 */
[----:B------:R-:W-:-:S04]  /*0fc0*/  USHF.R.S32.HI UR5, URZ, 0x1f, UR4 ;  /* 0x0000001f3f057899 */ /* 0x000fc80008011404 */
[----:B------:R-:W-:-:S04]  /*0fd0*/  ULEA.HI UR5, UR5, UR4, URZ, 0x7 ;  /* 0x0000000405057291 */ /* 0x000fc8000f8f383f */
[----:B------:R-:W-:-:S12]  /*0fe0*/  USHF.R.S32.HI UR40, URZ, 0x7, UR5 ;  /* 0x000000073f287899 */ /* 0x000fd80008011405 */
.L_x_110:
[----:B---3--:R-:W3:Y:S01]  /*0ff0*/  S2R R3, SR_CgaCtaId ;  /* 0x0000000000037919 */ /* 0x008ee20000008800 */
[----:B------:R-:W-:-:S04]  /*1000*/  MOV R0, 0x400 ;  /* 0x0000040000007802 */ /* 0x000fc80000000f00 */
[----:B---3--:R-:W-:-:S05]  /*1010*/  LEA R0, R3, R0, 0x18 ;  /* 0x0000000003007211 */ /* 0x008fca00078ec0ff */
[----:B------:R-:W-:-:S05]  /*1020*/  VIADD R0, R0, 0x800 ;  /* 0x0000080000007836 */ /* 0x000fca0000000000 */
[----:B------:R-:W-:-:S13]  /*1030*/  LOP3.LUT P0, RZ, R0, 0x3ff, RZ, 0xc0, !PT ;  /* 0x000003ff00ff7812 */ /* 0x000fda000780c0ff */
[----:B-1--4-:R-:W-:Y:S05]  /*1040*/  @!P0 BRA `(.L_x_14) ;  /* 0x0000000000408947 */ /* 0x012fea0003800000 */
[----:B------:R-:W-:Y:S01]  /*1050*/  MOV R0, 0x0 ;  /* 0x0000000000007802 */ /* 0x000fe20000000f00 */
[----:B------:R-:W-:Y:S01]  /*1060*/  ULDC.64 UR4, c[0x4][0x70] ;  /* 0x01001c0000047ab9 */ /* 0x000fe20000000a00 */
[----:B------:R-:W-:Y:S01]  /*1070*/  ULDC.64 UR6, c[0x4][0x8] ;  /* 0x0100020000067ab9 */ /* 0x000fe20000000a00 */
[----:B01----:R-:W-:Y:S01]  /*1080*/  IMAD.U32 R4, RZ, RZ, UR4 ;  /* 0x00000004ff047e24 */ /* 0x003fe2000f8e00ff */
[----:B------:R0:W1:Y:S01]  /*1090*/  LDC.64 R14, c[0x4][R0] ;  /* 0x01000000000e7b82 */ /* 0x0000620000000a00 */
[----:B------:R-:W-:Y:S01]  /*10a0*/  IMAD.U32 R5, RZ, RZ, UR5 ;  /* 0x00000005ff057e24 */ /* 0x000fe2000f8e00ff */
[----:B------:R-:W-:Y:S01]  /*10b0*/  ULDC.64 UR4, c[0x4][0x78] ;  /* 0x01001e0000047ab9 */ /* 0x000fe20000000a00 */
[----:B------:R-:W-:Y:S02]  /*10c0*/  IMAD.U32 R10, RZ, RZ, UR6 ;  /* 0x00000006ff0a7e24 */ /* 0x000fe4000f8e00ff */
[----:B------:R-:W-:Y:S02]  /*10d0*/  IMAD.U32 R6, RZ, RZ, UR4 ;  /* 0x00000004ff067e24 */ /* 0x000fe4000f8e00ff */
[----:B------:R-:W-:-:S02]  /*10e0*/  IMAD.U32 R7, RZ, RZ, UR5 ;  /* 0x00000005ff077e24 */ /* 0x000fc4000f8e00ff */
[----:B------:R-:W-:Y:S02]  /*10f0*/  IMAD.U32 R11, RZ, RZ, UR7 ;  /* 0x00000007ff0b7e24 */ /* 0x000fe4000f8e00ff */
[----:B------:R-:W-:Y:S02]  /*1100*/  IMAD.MOV.U32 R8, RZ, RZ, 0x70 ;  /* 0x00000070ff087424 */ /* 0x000fe400078e00ff */
[----:B------:R-:W-:Y:S02]  /*1110*/  IMAD.MOV.U32 R12, RZ, RZ, 0x1 ;  /* 0x00000001ff0c7424 */ /* 0x000fe400078e00ff */
[----:B0-----:R-:W-:-:S07]  /*1120*/  IMAD.MOV.U32 R13, RZ, RZ, RZ ;  /* 0x000000ffff0d7224 */ /* 0x001fce00078e00ff */
[----:B------:R-:W-:-:S07]  /*1130*/  LEPC R20, `(.L_x_14) ;  /* 0x000000001014794e */ /* 0x000fce0000000000 */
[----:B-12--5:R-:W-:Y:S05]  /*1140*/  CALL.ABS.NOINC R14 ;  /* 0x000000000e007343 */ /* 0x026fea0003c00000 */
.L_x_14:
[----:B------:R-:W3:Y:S01]  /*1150*/  S2R R3, SR_CgaCtaId ;  /* 0x0000000000037919 */ /* 0x000ee20000008800 */
[----:B------:R-:W-:-:S04]  /*1160*/  MOV R0, 0x400 ;  /* 0x0000040000007802 */ /* 0x000fc80000000f00 */
[----:B---3--:R-:W-:-:S05]  /*1170*/  LEA R0, R3, R0, 0x18 ;  /* 0x0000000003007211 */ /* 0x008fca00078ec0ff */
[----:B------:R-:W-:-:S05]  /*1180*/  VIADD R24, R0, 0x24800 ;  /* 0x0002480000187836 */ /* 0x000fca0000000000 */
[----:B------:R-:W-:-:S13]  /*1190*/  LOP3.LUT P0, RZ, R24, 0x3ff, RZ, 0xc0, !PT ;  /* 0x000003ff18ff7812 */ /* 0x000fda000780c0ff */
[----:B------:R-:W-:Y:S05]  /*11a0*/  @!P0 BRA `(.L_x_15) ;  /* 0x00000000007c8947 */ /* 0x000fea0003800000 */
        /* <DEDUP_REMOVED lines=16> */
.L_x_16:
[----:B------:R-:W0:Y:S01]  /*12b0*/  LDC.64 R22, c[0x4][R22] ;  /* 0x0100000016167b82 */ /* 0x000e220000000a00 */
[----:B------:R-:W-:Y:S01]  /*12c0*/  ULDC.64 UR4, c[0x4][0x70] ;  /* 0x01001c0000047ab9 */ /* 0x000fe20000000a00 */
[----:B------:R-:W-:Y:S01]  /*12d0*/  ULDC.64 UR6, c[0x4][0x10] ;  /* 0x0100040000067ab9 */ /* 0x000fe20000000a00 */
[----:B------:R-:W-:Y:S02]  /*12e0*/  IMAD.U32 R4, RZ, RZ, UR4 ;  /* 0x00000004ff047e24 */ /* 0x000fe4000f8e00ff */
        /* <DEDUP_REMOVED lines=8> */
[----:B------:R-:W-:-:S07]  /*1370*/  IMAD.MOV.U32 R13, RZ, RZ, RZ ;  /* 0x000000ffff0d7224 */ /* 0x000fce00078e00ff */
[----:B------:R-:W-:-:S07]  /*1380*/  LEPC R20, `(.L_x_15) ;  /* 0x000000001014794e */ /* 0x000fce0000000000 */
[----:B0-----:R-:W-:Y:S05]  /*1390*/  CALL.ABS.NOINC R22 ;  /* 0x0000000016007343 */ /* 0x001fea0003c00000 */
.L_x_15:
[----:B------:R-:W-:Y:S01]  /*13a0*/  UMOV UR4, 0xffffffff ;  /* 0xffffffff00047882 */ /* 0x000fe20000000000 */
[----:B------:R-:W-:Y:S02]  /*13b0*/  LOP3.LUT R0, R19, 0x1, RZ, 0xfc, !PT ;  /* 0x0000000113007812 */ /* 0x000fe400078efcff */
[----:B------:R-:W-:Y:S02]  /*13c0*/  LOP3.LUT R13, R18, 0x80, RZ, 0xc0, !PT ;  /* 0x00000080120d7812 */ /* 0x000fe400078ec0ff */
[----:B------:R-:W-:Y:S02]  /*13d0*/  ISETP.NE.AND P0, PT, R0, 0x3, PT ;  /* 0x000000030000780c */ /* 0x000fe40003f05270 */
[----:B------:R-:W-:Y:S01]  /*13e0*/  SHF.R.U32.HI R13, RZ, 0x7, R13 ;  /* 0x00000007ff0d7819 */ /* 0x000fe2000001160d */
[----:B------:R-:W-:Y:S10]  /*13f0*/  BRA.DIV UR4, `(.L_x_17) ;  /* 0x0000006e04b87947 */ /* 0x000ff4000b800000 */
.L_x_143:
[----:B------:R-:W-:Y:S05]  /*1400*/  @!P0 BRA `(.L_x_18) ;  /* 0x0000000000048947 */ /* 0x000fea0003800000 */
[----:B------:R-:W-:Y:S01]  /*1410*/  BPT.TRAP 0x1 ;  /* 0x000000040000795c */ /* 0x000fe20000300000 */
.L_x_18:
[----:B------:R-:W3:Y:S01]  /*1420*/  S2UR UR5, SR_CgaCtaId ;  /* 0x00000000000579c3 */ /* 0x000ee20000008800 */
[----:B------:R-:W-:Y:S01]  /*1430*/  UMOV UR4, 0x400 ;  /* 0x0000040000047882 */ /* 0x000fe20000000000 */
[----:B------:R-:W-:Y:S02]  /*1440*/  IMAD.U32 R3, RZ, RZ, UR38 ;  /* 0x00000026ff037e24 */ /* 0x000fe4000f8e00ff */
[----:B01----:R-:W-:-:S03]  /*1450*/  IMAD.U32 R5, RZ, RZ, UR39 ;  /* 0x00000027ff057e24 */ /* 0x003fc6000f8e00ff */
[----:B------:R-:W-:Y:S01]  /*1460*/  SHF.L.U32 R3, R3, 0x1f, RZ ;  /* 0x0000001f03037819 */ /* 0x000fe200000006ff */
[----:B---3--:R-:W-:-:S06]  /*1470*/  ULEA UR4, UR5, UR4, 0x18 ;  /* 0x0000000405047291 */ /* 0x008fcc000f8ec03f */
[----:B------:R-:W-:-:S04]  /*1480*/  IMAD.U32 R0, RZ, RZ, UR4 ;  /* 0x00000004ff007e24 */ /* 0x000fc8000f8e00ff */
[----:B------:R-:W-:-:S04]  /*1490*/  IMAD R4, R5, 0x8, R0 ;  /* 0x0000000805047824 */ /* 0x000fc800078e0200 */
[----:B------:R0:W1:Y:S01]  /*14a0*/  SYNCS.PHASECHK.TRANS64.TRYWAIT P1, [R4+URZ], R3 ;  /* 0x00000003040075a7 */ /* 0x000062000802017f */
[----:B------:R-:W-:Y:S05]  /*14b0*/  @!P0 BRA `(.L_x_19) ;  /* 0x0000000000048947 */ /* 0x000fea0003800000 */
[----:B------:R-:W-:Y:S01]  /*14c0*/  BPT.TRAP 0x1 ;  /* 0x000000040000795c */ /* 0x000fe20000300000 */
.L_x_19:
[----:B-1----:R-:W-:Y:S05]  /*14d0*/  @P1 BRA `(.L_x_20) ;  /* 0x0000000000081947 */ /* 0x002fea0003800000 */
[----:B------:R-:W1:Y:S02]  /*14e0*/  SYNCS.PHASECHK.TRANS64.TRYWAIT P1, [R4+URZ], R3 ;  /* 0x00000003040075a7 */ /* 0x000e64000802017f */
[----:B-1----:R-:W-:Y:S05]  /*14f0*/  @!P1 BRA `(.L_x_21) ;  /* 0x0000006c00949947 */ /* 0x002fea0003800000 */
.L_x_20:
[----:B------:R-:W-:-:S04]  /*1500*/  UIADD3 UR4, UR39, 0x1, URZ ;  /* 0x0000000127047890 */ /* 0x000fc8000fffe03f */
[----:B------:R-:W-:Y:S02]  /*1510*/  UISETP.NE.AND UP0, UPT, UR4, 0x9, UPT ;  /* 0x000000090400788c */ /* 0x000fe4000bf05270 */
[----:B01----:R-:W-:Y:S02]  /*1520*/  IMAD.U32 R3, RZ, RZ, UR4 ;  /* 0x00000004ff037e24 */ /* 0x003fe4000f8e00ff */
[----:B------:R-:W-:Y:S02]  /*1530*/  USEL UR4, URZ, 0x1, UP0 ;  /* 0x000000013f047887 */ /* 0x000fe40008000000 */
[----:B------:R-:W-:Y:S02]  /*1540*/  PLOP3.LUT P1, PT, PT, PT, UP0, 0x80, 0x0 ;  /* 0x000000000000781c */ /* 0x000fe40003f2f008 */
[----:B------:R-:W-:Y:S02]  /*1550*/  ULOP3.LUT UR4, UR38, UR4, URZ, 0x3c, !UPT ;  /* 0x0000000426047292 */ /* 0x000fe4000f8e3c3f */
[----:B------:R-:W-:-:S04]  /*1560*/  SEL R3, R3, RZ, P1 ;  /* 0x000000ff03037207 */ /* 0x000fc80000800000 */
[----:B------:R-:W-:Y:S01]  /*1570*/  IMAD.U32 R75, RZ, RZ, UR4 ;  /* 0x00000004ff4b7e24 */ /* 0x000fe2000f8e00ff */
[----:B------:R-:W-:Y:S06]  /*1580*/  @!P0 BRA `(.L_x_22) ;  /* 0x0000000000048947 */ /* 0x000fec0003800000 */
[----:B------:R-:W-:Y:S01]  /*1590*/  BPT.TRAP 0x1 ;  /* 0x000000040000795c */ /* 0x000fe20000300000 */
.L_x_22:
[C---:B------:R-:W-:Y:S01]  /*15a0*/  IMAD.SHL.U32 R7, R18.reuse, 0x200, RZ ;  /* 0x0000020012077824 */ /* 0x040fe200078e00ff */
[C---:B------:R-:W-:Y:S01]  /*15b0*/  LOP3.LUT R4, R18.reuse, 0x2, RZ, 0xc0, !PT ;  /* 0x0000000212047812 */ /* 0x040fe200078ec0ff */
[----:B------:R-:W-:Y:S01]  /*15c0*/  USHF.L.U32 UR4, UR39, 0xe, URZ ;  /* 0x0000000e27047899 */ /* 0x000fe2000800063f */
[----:B------:R-:W-:Y:S01]  /*15d0*/  LOP3.LUT R6, R18, 0xe0, RZ, 0xc0, !PT ;  /* 0x000000e012067812 */ /* 0x000fe200078ec0ff */
[----:B------:R-:W-:Y:S01]  /*15e0*/  IMAD.U32 R30, RZ, RZ, UR40 ;  /* 0x00000028ff1e7e24 */ /* 0x000fe2000f8e00ff */
[----:B------:R-:W-:Y:S01]  /*15f0*/  LOP3.LUT R7, R7, 0x200, RZ, 0xc0, !PT ;  /* 0x0000020007077812 */ /* 0x000fe200078ec0ff */
[----:B------:R-:W-:Y:S01]  /*1600*/  IMAD.SHL.U32 R4, R4, 0x200, RZ ;  /* 0x0000020004047824 */ /* 0x000fe200078e00ff */
[----:B------:R-:W-:Y:S02]  /*1610*/  SHF.R.U32.HI R5, RZ, 0x2, R18 ;  /* 0x00000002ff057819 */ /* 0x000fe40000011612 */
[----:B------:R-:W-:Y:S01]  /*1620*/  LEA.HI R6, R6, R7, RZ, 0x1f ;  /* 0x0000000706067211 */ /* 0x000fe200078ff8ff */
[----:B------:R-:W-:Y:S01]  /*1630*/  IMAD.SHL.U32 R7, R18, 0x40, RZ ;  /* 0x0000004012077824 */ /* 0x000fe200078e00ff */
[----:B------:R-:W-:-:S02]  /*1640*/  LOP3.LUT R5, R5, 0x7, RZ, 0xc0, !PT ;  /* 0x0000000705057812 */ /* 0x000fc400078ec0ff */
[----:B------:R-:W-:Y:S02]  /*1650*/  R2P PR, R18, 0x60 ;  /* 0x0000006012007804 */ /* 0x000fe40000000000 */
[----:B------:R-:W-:Y:S01]  /*1660*/  LOP3.LUT R5, R4, 0xfffffe00, R5, 0xe2, !PT ;  /* 0xfffffe0004057812 */ /* 0x000fe200078ee205 */
[----:B------:R-:W-:Y:S01]  /*1670*/  IMAD.MOV.U32 R4, RZ, RZ, 0x90 ;  /* 0x00000090ff047424 */ /* 0x000fe200078e00ff */
[----:B------:R-:W-:Y:S01]  /*1680*/  LOP3.LUT R6, R6, 0x40, R7, 0x78, !PT ;  /* 0x0000004006067812 */ /* 0x000fe200078e7807 */
[----:B------:R-:W-:Y:S01]  /*1690*/  IMAD R7, R3, 0x8, R0 ;  /* 0x0000000803077824 */ /* 0x000fe200078e0200 */
[----:B------:R-:W-:Y:S02]  /*16a0*/  SHF.L.U32 R76, R75, 0x1f, RZ ;  /* 0x0000001f4b4c7819 */ /* 0x000fe400000006ff */
[----:B------:R-:W-:Y:S01]  /*16b0*/  LOP3.LUT R5, R5, R6, RZ, 0xfc, !PT ;  /* 0x0000000605057212 */ /* 0x000fe200078efcff */
[----:B------:R-:W-:Y:S01]  /*16c0*/  IMAD.MOV.U32 R6, RZ, RZ, 0x120 ;  /* 0x00000120ff067424 */ /* 0x000fe200078e00ff */
[----:B------:R-:W-:Y:S01]  /*16d0*/  SEL R4, R4, 0x70, !P5 ;  /* 0x0000007004047807 */ /* 0x000fe20006800000 */
[----:B------:R0:W1:Y:S01]  /*16e0*/  SYNCS.PHASECHK.TRANS64.TRYWAIT P1, [R7+URZ], R76 ;  /* 0x0000004c070075a7 */ /* 0x000062000802017f */
[----:B------:R-:W-:-:S07]  /*16f0*/  LOP3.LUT R9, R5, UR4, RZ, 0xfc, !PT ;  /* 0x0000000405097c12 */ /* 0x000fce000f8efcff */
[----:B------:R-:W-:Y:S05]  /*1700*/  WARPSYNC.ALL ;  /* 0x0000000000007948 */ /* 0x000fea0003800000 */
[----:B------:R-:W-:Y:S01]  /*1710*/  IMAD.IADD R9, R0, 0x1, R9 ;  /* 0x0000000100097824 */ /* 0x000fe200078e0209 */
[----:B------:R-:W-:Y:S02]  /*1720*/  SEL R6, R6, 0xe0, !P6 ;  /* 0x000000e006067807 */ /* 0x000fe40007000000 */
[----:B------:R-:W-:Y:S01]  /*1730*/  ISETP.NE.AND P2, PT, R30, 0x1, PT ;  /* 0x000000011e00780c */ /* 0x000fe20003f45270 */
[C---:B------:R-:W-:Y:S01]  /*1740*/  IMAD.IADD R62, R9.reuse, 0x1, R4 ;  /* 0x00000001093e7824 */ /* 0x040fe200078e0204 */
[----:B------:R-:W-:Y:S01]  /*1750*/  LDS.U8 R8, [R9+0x800] ;  /* 0x0008000009087984 */ /* 0x000fe20000000000 */
[----:B------:R-:W-:-:S03]  /*1760*/  IMAD.IADD R77, R9, 0x1, R6 ;  /* 0x00000001094d7824 */ /* 0x000fc600078e0206 */
[----:B------:R-:W-:Y:S01]  /*1770*/  LDS.U8 R10, [R9+0x808] ;  /* 0x00080800090a7984 */ /* 0x000fe20000000000 */
[----:B------:R-:W-:-:S03]  /*1780*/  IMAD.IADD R72, R4, 0x1, R77 ;  /* 0x0000000104487824 */ /* 0x000fc600078e024d */
[----:B------:R-:W-:Y:S04]  /*1790*/  LDS.U8 R12, [R9+0x1000] ;  /* 0x00100000090c7984 */ /* 0x000fe80000000000 */
[----:B------:R-:W-:Y:S04]  /*17a0*/  LDS.U8 R14, [R9+0x1008] ;  /* 0x00100800090e7984 */ /* 0x000fe80000000000 */
[----:B------:R-:W-:Y:S04]  /*17b0*/  LDS.U8 R20, [R9+0x1800] ;  /* 0x0018000009147984 */ /* 0x000fe80000000000 */
[----:B------:R-:W-:Y:S04]  /*17c0*/  LDS.U8 R22, [R9+0x1808] ;  /* 0x0018080009167984 */ /* 0x000fe80000000000 */
[----:B------:R-:W-:Y:S04]  /*17d0*/  LDS.U8 R26, [R9+0x2000] ;  /* 0x00200000091a7984 */ /* 0x000fe80000000000 */
[----:B------:R-:W-:Y:S04]  /*17e0*/  LDS.U8 R28, [R9+0x2008] ;  /* 0x00200800091c7984 */ /* 0x000fe80000000000 */
[----:B------:R-:W3:Y:S04]  /*17f0*/  LDS.U8 R11, [R62+0x800] ;  /* 0x000800003e0b7984 */ /* 0x000ee80000000000 */
[----:B------:R-:W4:Y:S04]  /*1800*/  LDS.U8 R21, [R62+0x808] ;  /* 0x000808003e157984 */ /* 0x000f280000000000 */
[----:B------:R-:W2:Y:S04]  /*1810*/  LDS.U8 R25, [R62+0x1000] ;  /* 0x001000003e197984 */ /* 0x000ea80000000000 */
[----:B------:R-:W0:Y:S04]  /*1820*/  LDS.U8 R31, [R62+0x1008] ;  /* 0x001008003e1f7984 */ /* 0x000e280000000000 */
[----:B------:R-:W1:Y:S04]  /*1830*/  LDS.U8 R35, [R62+0x1800] ;  /* 0x001800003e237984 */ /* 0x000e680000000000 */
[----:B------:R-:W1:Y:S04]  /*1840*/  LDS.U8 R41, [R62+0x1808] ;  /* 0x001808003e297984 */ /* 0x000e680000000000 */
[----:B------:R-:W1:Y:S04]  /*1850*/  LDS.U8 R45, [R62+0x2000] ;  /* 0x002000003e2d7984 */ /* 0x000e680000000000 */
[----:B------:R-:W1:Y:S04]  /*1860*/  LDS.U8 R51, [R62+0x2008] ;  /* 0x002008003e337984 */ /* 0x000e680000000000 */
[----:B------:R-:W1:Y:S04]  /*1870*/  LDS.U8 R13, [R77+0x800] ;  /* 0x000800004d0d7984 */ /* 0x000e680000000000 */
[----:B------:R-:W1:Y:S04]  /*1880*/  LDS.U8 R23, [R77+0x808] ;  /* 0x000808004d177984 */ /* 0x000e680000000000 */
[----:B------:R-:W1:Y:S01]  /*1890*/  LDS.U8 R27, [R77+0x1000] ;  /* 0x001000004d1b7984 */ /* 0x000e620000000000 */
[----:B---3--:R-:W-:-:S03]  /*18a0*/  PRMT R8, R11, 0x7604, R8 ;  /* 0x000076040b087816 */ /* 0x008fc60000000008 */
[----:B------:R-:W3:Y:S01]  /*18b0*/  LDS.U8 R33, [R77+0x1008] ;  /* 0x001008004d217984 */ /* 0x000ee20000000000 */
[----:B----4-:R-:W-:-:S03]  /*18c0*/  PRMT R10, R21, 0x7604, R10 ;  /* 0x00007604150a7816 */ /* 0x010fc6000000000a */
[----:B------:R-:W4:Y:S01]  /*18d0*/  LDS.U8 R37, [R77+0x1800] ;  /* 0x001800004d257984 */ /* 0x000f220000000000 */
[----:B--2---:R-:W-:-:S03]  /*18e0*/  PRMT R12, R25, 0x7604, R12 ;  /* 0x00007604190c7816 */ /* 0x004fc6000000000c */
[----:B------:R-:W2:Y:S01]  /*18f0*/  LDS.U8 R43, [R77+0x1808] ;  /* 0x001808004d2b7984 */ /* 0x000ea20000000000 */
[----:B0-----:R-:W-:-:S03]  /*1900*/  PRMT R14, R31, 0x7604, R14 ;  /* 0x000076041f0e7816 */ /* 0x001fc6000000000e */
[----:B------:R-:W0:Y:S01]  /*1910*/  LDS.U8 R47, [R77+0x2000] ;  /* 0x002000004d2f7984 */ /* 0x000e220000000000 */
[----:B-1----:R-:W-:-:S03]  /*1920*/  PRMT R20, R35, 0x7604, R20 ;  /* 0x0000760423147816 */ /* 0x002fc60000000014 */
[----:B------:R-:W1:Y:S01]  /*1930*/  LDS.U8 R53, [R77+0x2008] ;  /* 0x002008004d357984 */ /* 0x000e620000000000 */
[----:B------:R-:W-:-:S03]  /*1940*/  PRMT R22, R41, 0x7604, R22 ;  /* 0x0000760429167816 */ /* 0x000fc60000000016 */
        /* <DEDUP_REMOVED lines=11> */
[----:B---3--:R-:W-:-:S03]  /*1a00*/  PRMT R14, R33, 0x7054, R14 ;  /* 0x00007054210e7816 */ /* 0x008fc6000000000e */
[----:B------:R-:W3:Y:S01]  /*1a10*/  LDS.U8 R49, [R72+0x2000] ;  /* 0x0020000048317984 */ /* 0x000ee20000000000 */
[----:B----4-:R-:W-:-:S03]  /*1a20*/  PRMT R20, R37, 0x7054, R20 ;  /* 0x0000705425147816 */ /* 0x010fc60000000014 */
[----:B------:R-:W4:Y:S01]  /*1a30*/  LDS.U8 R67, [R72+0x2008] ;  /* 0x0020080048437984 */ /* 0x000f220000000000 */
[----:B--2---:R-:W-:Y:S02]  /*1a40*/  PRMT R22, R43, 0x7054, R22 ;  /* 0x000070542b167816 */ /* 0x004fe40000000016 */
[----:B0-----:R-:W-:Y:S02]  /*1a50*/  PRMT R26, R47, 0x7054, R26 ;  /* 0x000070542f1a7816 */ /* 0x001fe4000000001a */
[----:B-1----:R-:W-:Y:S02]  /*1a60*/  PRMT R28, R53, 0x7054, R28 ;  /* 0x00007054351c7816 */ /* 0x002fe4000000001c */
[----:B------:R-:W-:Y:S02]  /*1a70*/  PRMT R68, R15, 0x654, R8 ;  /* 0x000006540f447816 */ /* 0x000fe40000000008 */
[----:B------:R-:W-:Y:S02]  /*1a80*/  PRMT R69, R69, 0x654, R10 ;  /* 0x0000065445457816 */ /* 0x000fe4000000000a */
[----:B------:R-:W-:-:S02]  /*1a90*/  PRMT R70, R29, 0x654, R12 ;  /* 0x000006541d467816 */ /* 0x000fc4000000000c */
[----:B------:R-:W-:Y:S02]  /*1aa0*/  PRMT R71, R71, 0x654, R14 ;  /* 0x0000065447477816 */ /* 0x000fe4000000000e */
[----:B------:R-:W-:Y:S02]  /*1ab0*/  PRMT R64, R39, 0x654, R20 ;  /* 0x0000065427407816 */ /* 0x000fe40000000014 */
[----:B------:R-:W-:Y:S02]  /*1ac0*/  PRMT R65, R65, 0x654, R22 ;  /* 0x0000065441417816 */ /* 0x000fe40000000016 */
[----:B---3--:R-:W-:Y:S02]  /*1ad0*/  PRMT R66, R49, 0x654, R26 ;  /* 0x0000065431427816 */ /* 0x008fe4000000001a */
[----:B----4-:R-:W-:Y:S02]  /*1ae0*/  PRMT R67, R67, 0x654, R28 ;  /* 0x0000065443437816 */ /* 0x010fe4000000001c */
[----:B------:R-:W-:Y:S01]  /*1af0*/  R2UR UR4, R24 ;  /* 0x00000000180472ca */ /* 0x000fe200000e0000 */
[----:B------:R-:W-:Y:S01]  /*1b00*/  UMOV UR11, 0x40000040 ;  /* 0x40000040000b7882 */ /* 0x000fe20000000000 */
[----:B------:R-:W-:-:S11]  /*1b10*/  WARPGROUP.ARRIVE ;  /* 0x00000000000079c5 */ /* 0x000fd60000000000 */
[----:B------:R-:W-:-:S04]  /*1b20*/  USHF.R.U32.HI UR4, URZ, 0x4, UR4 ;  /* 0x000000043f047899 */ /* 0x000fc80008011604 */
[----:B------:R-:W-:-:S04]  /*1b30*/  ULOP3.LUT UR4, UR4, 0x3fff, URZ, 0xc0, !UPT ;  /* 0x00003fff04047892 */ /* 0x000fc8000f8ec03f */
[----:B------:R-:W-:-:S04]  /*1b40*/  ULOP3.LUT UR7, UR4, 0x10000, URZ, 0xfc, !UPT ;  /* 0x0001000004077892 */ /* 0x000fc8000f8efc3f */
[----:B------:R-:W-:-:S04]  /*1b50*/  ULEA UR4, UR39, UR7, 0x9 ;  /* 0x0000000727047291 */ /* 0x000fc8000f8e483f */
[----:B------:R-:W-:-:S03]  /*1b60*/  UIADD3 UR6, UR4, 0x2, URZ ;  /* 0x0000000204067890 */ /* 0x000fc6000fffe03f */
[----:B------:R-:W-:Y:S02]  /*1b70*/  UMOV UR10, UR4 ;  /* 0x00000004000a7c82 */ /* 0x000fe40008000000 */
[----:B------:R-:W-:Y:S01]  /*1b80*/  QGMMA.64x64x32.F32.E5M2.E4M3 R24, R68, gdesc[UR8], RZ, !UPT, gsb0 ;  /* 0x00e0000844187df3 */ /* 0x000fe2000c0018ff */
[----:B------:R-:W-:Y:S01]  /*1b90*/  UMOV UR11, 0x40000040 ;  /* 0x40000040000b7882 */ /* 0x000fe20000000000 */
[----:B------:R-:W-:Y:S01]  /*1ba0*/  UMOV UR10, UR6 ;  /* 0x00000006000a7c82 */ /* 0x000fe20008000000 */
[----:B------:R-:W-:Y:S02]  /*1bb0*/  UIADD3 UR6, UR4, 0x4, URZ ;  /* 0x0000000404067890 */ /* 0x000fe4000fffe03f */
[----:B------:R-:W-:Y:S01]  /*1bc0*/  UIADD3 UR4, UR4, 0x6, URZ ;  /* 0x0000000604047890 */ /* 0x000fe2000fffe03f */
[----:B------:R-:W-:Y:S02]  /*1bd0*/  WARPGROUP.DEPBAR.LE gsb0, 0x0 ;  /* 0x00008000000079c5 */ /* 0x000fe40000010000 */
[----:B------:R-:W-:-:S06]  /*1be0*/  WARPGROUP.ARRIVE ;  /* 0x00000000000079c5 */ /* 0x000fcc0000000000 */
[----:B------:R-:W-:Y:S01]  /*1bf0*/  QGMMA.64x64x32.F32.E5M2.E4M3 R24, R64, gdesc[UR8], R24, gsb0 ;  /* 0x00e0000840187df3 */ /* 0x000fe20008001818 */
[----:B------:R-:W-:Y:S01]  /*1c00*/  UMOV UR10, UR6 ;  /* 0x00000006000a7c82 */ /* 0x000fe20008000000 */
[----:B------:R-:W-:Y:S01]  /*1c10*/  UMOV UR11, 0x40000040 ;  /* 0x40000040000b7882 */ /* 0x000fe20000000000 */
[----:B------:R-:W-:Y:S02]  /*1c20*/  WARPGROUP.DEPBAR.LE gsb0, 0x0 ;  /* 0x00008000000079c5 */ /* 0x000fe40000010000 */
[----:B------:R-:W-:Y:S04]  /*1c30*/  LDS.U8 R12, [R9+0x3000] ;  /* 0x00300000090c7984 */ /* 0x000fe80000000000 */
[----:B------:R-:W0:Y:S04]  /*1c40*/  LDS.U8 R61, [R62+0x3000] ;  /* 0x003000003e3d7984 */ /* 0x000e280000000000 */
[----:B------:R-:W-:Y:S04]  /*1c50*/  LDS.U8 R8, [R9+0x2800] ;  /* 0x0028000009087984 */ /* 0x000fe80000000000 */
[----:B------:R-:W1:Y:S04]  /*1c60*/  LDS.U8 R11, [R62+0x2800] ;  /* 0x002800003e0b7984 */ /* 0x000e680000000000 */
[----:B------:R-:W-:Y:S04]  /*1c70*/  LDS.U8 R10, [R9+0x2808] ;  /* 0x00280800090a7984 */ /* 0x000fe80000000000 */
[----:B------:R-:W2:Y:S04]  /*1c80*/  LDS.U8 R21, [R62+0x2808] ;  /* 0x002808003e157984 */ /* 0x000ea80000000000 */
[----:B------:R-:W-:Y:S04]  /*1c90*/  LDS.U8 R14, [R9+0x3008] ;  /* 0x00300800090e7984 */ /* 0x000fe80000000000 */
[----:B------:R-:W3:Y:S04]  /*1ca0*/  LDS.U8 R69, [R62+0x3008] ;  /* 0x003008003e457984 */ /* 0x000ee80000000000 */
[----:B------:R-:W4:Y:S04]  /*1cb0*/  LDS.U8 R63, [R77+0x3000] ;  /* 0x003000004d3f7984 */ /* 0x000f280000000000 */
[----:B------:R-:W4:Y:S04]  /*1cc0*/  LDS.U8 R13, [R77+0x2800] ;  /* 0x002800004d0d7984 */ /* 0x000f280000000000 */
[----:B------:R-:W4:Y:S04]  /*1cd0*/  LDS.U8 R23, [R77+0x2808] ;  /* 0x002808004d177984 */ /* 0x000f280000000000 */
[----:B------:R-:W4:Y:S01]  /*1ce0*/  LDS.U8 R71, [R77+0x3008] ;  /* 0x003008004d477984 */ /* 0x000f220000000000 */
[----:B0-----:R-:W-:-:S03]  /*1cf0*/  PRMT R12, R61, 0x7604, R12 ;  /* 0x000076043d0c7816 */ /* 0x001fc6000000000c */
[----:B------:R-:W0:Y:S04]  /*1d00*/  LDS.U8 R67, [R72+0x3000] ;  /* 0x0030000048437984 */ /* 0x000e280000000000 */
[----:B------:R-:W0:Y:S01]  /*1d10*/  LDS.U8 R15, [R72+0x2800] ;  /* 0x00280000480f7984 */ /* 0x000e220000000000 */
[----:B-1----:R-:W-:-:S03]  /*1d20*/  PRMT R8, R11, 0x7604, R8 ;  /* 0x000076040b087816 */ /* 0x002fc60000000008 */
[----:B------:R-:W1:Y:S04]  /*1d30*/  LDS.U8 R65, [R72+0x2808] ;  /* 0x0028080048417984 */ /* 0x000e680000000000 */
[----:B------:R-:W1:Y:S01]  /*1d40*/  LDS.U8 R73, [R72+0x3008] ;  /* 0x0030080048497984 */ /* 0x000e620000000000 */
[----:B--2---:R-:W-:Y:S02]  /*1d50*/  PRMT R10, R21, 0x7604, R10 ;  /* 0x00007604150a7816 */ /* 0x004fe4000000000a */
[----:B---3--:R-:W-:Y:S02]  /*1d60*/  PRMT R14, R69, 0x7604, R14 ;  /* 0x00007604450e7816 */ /* 0x008fe4000000000e */
[----:B----4-:R-:W-:Y:S02]  /*1d70*/  PRMT R12, R63, 0x7054, R12 ;  /* 0x000070543f0c7816 */ /* 0x010fe4000000000c */
[----:B------:R-:W-:-:S02]  /*1d80*/  PRMT R8, R13, 0x7054, R8 ;  /* 0x000070540d087816 */ /* 0x000fc40000000008 */
[----:B------:R-:W-:Y:S02]  /*1d90*/  PRMT R10, R23, 0x7054, R10 ;  /* 0x00007054170a7816 */ /* 0x000fe4000000000a */
[----:B------:R-:W-:Y:S02]  /*1da0*/  PRMT R14, R71, 0x7054, R14 ;  /* 0x00007054470e7816 */ /* 0x000fe4000000000e */
[----:B0-----:R-:W-:Y:S02]  /*1db0*/  PRMT R66, R67, 0x654, R12 ;  /* 0x0000065443427816 */ /* 0x001fe4000000000c */
[----:B------:R-:W-:Y:S02]  /*1dc0*/  PRMT R64, R15, 0x654, R8 ;  /* 0x000006540f407816 */ /* 0x000fe40000000008 */
[----:B-1----:R-:W-:Y:S02]  /*1dd0*/  PRMT R65, R65, 0x654, R10 ;  /* 0x0000065441417816 */ /* 0x002fe4000000000a */
[----:B------:R-:W-:-:S04]  /*1de0*/  PRMT R67, R73, 0x654, R14 ;  /* 0x0000065449437816 */ /* 0x000fc8000000000e */
        /* <DEDUP_REMOVED lines=10> */
[----:B------:R-:W-:Y:S04]  /*1e90*/  LDS.U8 R14, [R9+0x4008] ;  /* 0x00400800090e7984 */ /* 0x000fe80000000000 */
[----:B------:R-:W2:Y:S04]  /*1ea0*/  LDS.U8 R21, [R62+0x3808] ;  /* 0x003808003e157984 */ /* 0x000ea80000000000 */
        /* <DEDUP_REMOVED lines=22> */
[----:B------:R-:W-:Y:S03]  /*2010*/  QGMMA.64x64x32.F32.E5M2.E4M3 R24, R64, gdesc[UR8], R24, gsb0 ;  /* 0x00e0000840187df3 */ /* 0x000fe60008001818 */
[----:B------:R-:W-:Y:S02]  /*2020*/  WARPGROUP.DEPBAR.LE gsb0, 0x0 ;  /* 0x00008000000079c5 */ /* 0x000fe40000010000 */
[----:B------:R-:W-:Y:S05]  /*2030*/  @!P2 BRA `(.L_x_23) ;  /* 0x00000014009ca947 */ /* 0x000fea0003800000 */
[----:B------:R-:W-:Y:S05]  /*2040*/  @!P0 BRA `(.L_x_24) ;  /* 0x0000000000048947 */ /* 0x000fea0003800000 */
[----:B------:R-:W-:Y:S01]  /*2050*/  BPT.TRAP 0x1 ;  /* 0x000000040000795c */ /* 0x000fe20000300000 */
.L_x_24:
[----:B------:R-:W-:-:S05]  /*2060*/  IMAD.SHL.U32 R74, R3, 0x4000, RZ ;  /* 0x00004000034a7824 */ /* 0x000fca00078e00ff */
[----:B------:R-:W-:-:S05]  /*2070*/  LOP3.LUT R9, R74, R5, RZ, 0xfc, !PT ;  /* 0x000000054a097212 */ /* 0x000fca00078efcff */
[----:B------:R-:W-:Y:S01]  /*2080*/  IMAD.IADD R9, R0, 0x1, R9 ;  /* 0x0000000100097824 */ /* 0x000fe200078e0209 */
[----:B------:R-:W-:Y:S06]  /*2090*/  @P1 BRA `(.L_x_25) ;  /* 0x0000000000081947 */ /* 0x000fec0003800000 */
[----:B------:R-:W0:Y:S02]  /*20a0*/  SYNCS.PHASECHK.TRANS64.TRYWAIT P1, [R7+URZ], R76 ;  /* 0x0000004c070075a7 */ /* 0x000e24000802017f */
[----:B0-----:R-:W-:Y:S05]  /*20b0*/  @!P1 BRA `(.L_x_26) ;  /* 0x0000006000b89947 */ /* 0x001fea0003800000 */
.L_x_25:
[--C-:B------:R-:W-:Y:S01]  /*20c0*/  IMAD.IADD R21, R4, 0x1, R9.reuse ;  /* 0x0000000104157824 */ /* 0x100fe200078e0209 */
[----:B0-----:R-:W-:Y:S01]  /*20d0*/  LDS.U8 R7, [R9+0x800] ;  /* 0x0008000009077984 */ /* 0x001fe20000000000 */
[----:B------:R-:W-:-:S03]  /*20e0*/  IMAD.IADD R23, R6, 0x1, R9 ;  /* 0x0000000106177824 */ /* 0x000fc600078e0209 */
[----:B------:R-:W0:Y:S01]  /*20f0*/  LDS.U8 R8, [R21+0x800] ;  /* 0x0008000015087984 */ /* 0x000e220000000000 */
[----:B------:R-:W-:-:S03]  /*2100*/  IMAD.IADD R61, R4, 0x1, R23 ;  /* 0x00000001043d7824 */ /* 0x000fc600078e0217 */
[----:B------:R-:W-:Y:S04]  /*2110*/  LDS.U8 R11, [R9+0x808] ;  /* 0x00080800090b7984 */ /* 0x000fe80000000000 */
[----:B------:R-:W-:Y:S04]  /*2120*/  LDS.U8 R13, [R9+0x1000] ;  /* 0x00100000090d7984 */ /* 0x000fe80000000000 */
[----:B------:R1:W-:Y:S04]  /*2130*/  LDS.U8 R15, [R9+0x1008] ;  /* 0x00100800090f7984 */ /* 0x0003e80000000000 */
[----:B------:R-:W2:Y:S04]  /*2140*/  LDS.U8 R14, [R21+0x808] ;  /* 0x00080800150e7984 */ /* 0x000ea80000000000 */
[----:B------:R-:W3:Y:S01]  /*2150*/  LDS.U8 R62, [R21+0x1000] ;  /* 0x00100000153e7984 */ /* 0x000ee20000000000 */
[----:B-1----:R-:W1:Y:S03]  /*2160*/  LDC R9, c[0x0][0x28c] ;  /* 0x0000a300ff097b82 */ /* 0x002e660000000800 */
[----:B------:R-:W4:Y:S04]  /*2170*/  LDS.U8 R68, [R21+0x1008] ;  /* 0x0010080015447984 */ /* 0x000f280000000000 */
[----:B------:R-:W4:Y:S04]  /*2180*/  LDS.U8 R10, [R23+0x800] ;  /* 0x00080000170a7984 */ /* 0x000f280000000000 */
[----:B------:R-:W4:Y:S04]  /*2190*/  LDS.U8 R20, [R23+0x808] ;  /* 0x0008080017147984 */ /* 0x000f280000000000 */
[----:B------:R-:W4:Y:S04]  /*21a0*/  LDS.U8 R64, [R23+0x1000] ;  /* 0x0010000017407984 */ /* 0x000f280000000000 */
[----:B------:R-:W4:Y:S01]  /*21b0*/  LDS.U8 R70, [R23+0x1008] ;  /* 0x0010080017467984 */ /* 0x000f220000000000 */
[----:B0-----:R-:W-:-:S03]  /*21c0*/  PRMT R7, R8, 0x7604, R7 ;  /* 0x0000760408077816 */ /* 0x001fc60000000007 */
[----:B------:R-:W0:Y:S01]  /*21d0*/  LDS.U8 R12, [R61+0x800] ;  /* 0x000800003d0c7984 */ /* 0x000e220000000000 */
[----:B-1----:R-:W-:-:S03]  /*21e0*/  ISETP.GE.AND P1, PT, R9, 0x101, PT ;  /* 0x000001010900780c */ /* 0x002fc60003f26270 */
[----:B------:R-:W1:Y:S04]  /*21f0*/  LDS.U8 R22, [R61+0x808] ;  /* 0x000808003d167984 */ /* 0x000e680000000000 */
[----:B------:R-:W1:Y:S04]  /*2200*/  LDS.U8 R66, [R61+0x1000] ;  /* 0x001000003d427984 */ /* 0x000e680000000000 */
[----:B------:R-:W1:Y:S01]  /*2210*/  LDS.U8 R72, [R61+0x1008] ;  /* 0x001008003d487984 */ /* 0x000e620000000000 */
[----:B--2---:R-:W-:Y:S02]  /*2220*/  PRMT R11, R14, 0x7604, R11 ;  /* 0x000076040e0b7816 */ /* 0x004fe4000000000b */
[----:B---3--:R-:W-:-:S02]  /*2230*/  PRMT R13, R62, 0x7604, R13 ;  /* 0x000076043e0d7816 */ /* 0x008fc4000000000d */
[----:B----4-:R-:W-:Y:S02]  /*2240*/  PRMT R15, R68, 0x7604, R15 ;  /* 0x00007604440f7816 */ /* 0x010fe4000000000f */
[----:B------:R-:W-:Y:S02]  /*2250*/  PRMT R7, R10, 0x7054, R7 ;  /* 0x000070540a077816 */ /* 0x000fe40000000007 */
[----:B------:R-:W-:Y:S02]  /*2260*/  PRMT R11, R20, 0x7054, R11 ;  /* 0x00007054140b7816 */ /* 0x000fe4000000000b */
[----:B------:R-:W-:Y:S02]  /*2270*/  PRMT R13, R64, 0x7054, R13 ;  /* 0x00007054400d7816 */ /* 0x000fe4000000000d */
[----:B------:R-:W-:Y:S02]  /*2280*/  PRMT R15, R70, 0x7054, R15 ;  /* 0x00007054460f7816 */ /* 0x000fe4000000000f */
[----:B0-----:R-:W-:Y:S01]  /*2290*/  PRMT R68, R12, 0x654, R7 ;  /* 0x000006540c447816 */ /* 0x001fe20000000007 */
[----:B------:R-:W-:Y:S01]  /*22a0*/  IMAD.U32 R7, RZ, RZ, UR39 ;  /* 0x00000027ff077e24 */ /* 0x000fe2000f8e00ff */
[----:B-1----:R-:W-:-:S02]  /*22b0*/  PRMT R69, R22, 0x654, R11 ;  /* 0x0000065416457816 */ /* 0x002fc4000000000b */
[----:B------:R-:W-:Y:S02]  /*22c0*/  PRMT R70, R66, 0x654, R13 ;  /* 0x0000065442467816 */ /* 0x000fe4000000000d */
[----:B------:R-:W-:Y:S01]  /*22d0*/  PRMT R71, R72, 0x654, R15 ;  /* 0x0000065448477816 */ /* 0x000fe2000000000f */
[----:B------:R-:W-:Y:S06]  /*22e0*/  @!P1 BRA `(.L_x_27) ;  /* 0x0000000800fc9947 */ /* 0x000fec0003800000 */
[----:B------:R-:W-:Y:S01]  /*22f0*/  R2UR UR4, R3 ;  /* 0x00000000030472ca */ /* 0x000fe200000e0000 */
[----:B------:R-:W-:Y:S01]  /*2300*/  UIADD3 UR5, UR40, -0x1, URZ ;  /* 0xffffffff28057890 */ /* 0x000fe2000fffe03f */
[----:B------:R-:W-:-:S05]  /*2310*/  IMAD.U32 R7, RZ, RZ, UR39 ;  /* 0x00000027ff077e24 */ /* 0x000fca000f8e00ff */
[----:B------:R-:W-:-:S08]  /*2320*/  IMAD.U32 R8, RZ, RZ, UR5 ;  /* 0x00000005ff087e24 */ /* 0x000fd0000f8e00ff */
.L_x_35:
[----:B------:R-:W-:-:S04]  /*2330*/  UIADD3 UR5, UR4, 0x1, URZ ;  /* 0x0000000104057890 */ /* 0x000fc8000fffe03f */
[----:B------:R-:W-:-:S04]  /*2340*/  UISETP.NE.AND UP0, UPT, UR5, 0x9, UPT ;  /* 0x000000090500788c */ /* 0x000fc8000bf05270 */
[----:B------:R-:W-:Y:S02]  /*2350*/  USEL UR6, URZ, 0x1, UP0 ;  /* 0x000000013f067887 */ /* 0x000fe40008000000 */
[----:B------:R-:W-:-:S04]  /*2360*/  USEL UR5, UR5, URZ, UP0 ;  /* 0x0000003f05057287 */ /* 0x000fc80008000000 */
[----:B------:R-:W-:Y:S02]  /*2370*/  LOP3.LUT R75, R75, UR6, RZ, 0x3c, !PT ;  /* 0x000000064b4b7c12 */ /* 0x000fe4000f8e3cff */
[----:B------:R-:W-:Y:S01]  /*2380*/  IMAD.U32 R3, RZ, RZ, UR5 ;  /* 0x00000005ff037e24 */ /* 0x000fe2000f8e00ff */
[----:B------:R-:W-:Y:S06]  /*2390*/  @!P0 BRA `(.L_x_28) ;  /* 0x0000000000048947 */ /* 0x000fec0003800000 */
[----:B------:R-:W-:Y:S01]  /*23a0*/  BPT.TRAP 0x1 ;  /* 0x000000040000795c */ /* 0x000fe20000300000 */
.L_x_28:
[----:B------:R-:W0:Y:S01]  /*23b0*/  S2UR UR6, SR_CgaCtaId ;  /* 0x00000000000679c3 */ /* 0x000e220000008800 */
[----:B------:R-:W-:Y:S01]  /*23c0*/  UMOV UR5, 0x400 ;  /* 0x0000040000057882 */ /* 0x000fe20000000000 */
[----:B------:R-:W-:Y:S01]  /*23d0*/  SHF.L.U32 R76, R75, 0x1f, RZ ;  /* 0x0000001f4b4c7819 */ /* 0x000fe200000006ff */
[----:B------:R-:W-:Y:S01]  /*23e0*/  UMOV UR11, 0x40000040 ;  /* 0x40000040000b7882 */ /* 0x000fe20000000000 */
[----:B------:R-:W-:-:S06]  /*23f0*/  USHF.L.U32 UR8, UR4, 0xe, URZ ;  /* 0x0000000e04087899 */ /* 0x000fcc000800063f */
[----:B------:R-:W-:Y:S01]  /*2400*/  LOP3.LUT R9, R5, UR8, RZ, 0xfc, !PT ;  /* 0x0000000805097c12 */ /* 0x000fe2000f8efcff */
[----:B0-----:R-:W-:Y:S02]  /*2410*/  ULEA UR5, UR6, UR5, 0x18 ;  /* 0x0000000506057291 */ /* 0x001fe4000f8ec03f */
[----:B------:R-:W-:-:S04]  /*2420*/  ULEA UR6, UR4, UR7, 0x9 ;  /* 0x0000000704067291 */ /* 0x000fc8000f8e483f */
[----:B------:R-:W-:Y:S01]  /*2430*/  IMAD.U32 R0, RZ, RZ, UR5 ;  /* 0x00000005ff007e24 */ /* 0x000fe2000f8e00ff */
[----:B------:R-:W-:Y:S02]  /*2440*/  UIADD3 UR4, UR6, 0x2, URZ ;  /* 0x0000000206047890 */ /* 0x000fe4000fffe03f */
[----:B------:R-:W-:Y:S01]  /*2450*/  UMOV UR10, UR6 ;  /* 0x00000006000a7c82 */ /* 0x000fe20008000000 */
[----:B------:R-:W-:Y:S02]  /*2460*/  IMAD R23, R3, 0x8, R0 ;  /* 0x0000000803177824 */ /* 0x000fe400078e0200 */
[----:B------:R-:W-:Y:S02]  /*2470*/  IMAD.IADD R61, R0, 0x1, R9 ;  /* 0x00000001003d7824 */ /* 0x000fe400078e0209 */
[----:B------:R0:W1:Y:S01]  /*2480*/  SYNCS.PHASECHK.TRANS64.TRYWAIT P1, [R23+URZ], R76 ;  /* 0x0000004c170075a7 */ /* 0x000062000802017f */
[----:B------:R-:W-:Y:S01]  /*2490*/  WARPGROUP.ARRIVE ;  /* 0x00000000000079c5 */ /* 0x000fe20000000000 */
[----:B------:R-:W-:-:S05]  /*24a0*/  IMAD.IADD R63, R4, 0x1, R61 ;  /* 0x00000001043f7824 */ /* 0x000fca00078e023d */
[----:B------:R-:W-:Y:S01]  /*24b0*/  QGMMA.64x64x32.F32.E5M2.E4M3 R24, R68, gdesc[UR8], R24, gsb0 ;  /* 0x00e0000844187df3 */ /* 0x000fe20008001818 */
[----:B------:R-:W-:Y:S01]  /*24c0*/  UMOV UR10, UR4 ;  /* 0x00000004000a7c82 */ /* 0x000fe20008000000 */
[----:B------:R-:W-:Y:S01]  /*24d0*/  UMOV UR11, 0x40000040 ;  /* 0x40000040000b7882 */ /* 0x000fe20000000000 */
[----:B------:R-:W-:Y:S02]  /*24e0*/  WARPGROUP.DEPBAR.LE gsb0, 0x0 ;  /* 0x00008000000079c5 */ /* 0x000fe40000010000 */
[----:B------:R-:W-:Y:S01]  /*24f0*/  IMAD.IADD R69, R6, 0x1, R61 ;  /* 0x0000000106457824 */ /* 0x000fe200078e023d */
[----:B------:R-:W-:Y:S03]  /*2500*/  LDS.U8 R9, [R61+0x1800] ;  /* 0x001800003d097984 */ /* 0x000fe60000000000 */
[----:B------:R-:W-:Y:S01]  /*2510*/  IMAD.IADD R71, R4, 0x1, R69 ;  /* 0x0000000104477824 */ /* 0x000fe200078e0245 */
[----:B------:R-:W2:Y:S04]  /*2520*/  LDS.U8 R10, [R63+0x1800] ;  /* 0x001800003f0a7984 */ /* 0x000ea80000000000 */
[----:B------:R-:W-:Y:S04]  /*2530*/  LDS.U8 R11, [R61+0x1808] ;  /* 0x001808003d0b7984 */ /* 0x000fe80000000000 */
[----:B------:R-:W3:Y:S04]  /*2540*/  LDS.U8 R14, [R63+0x1808] ;  /* 0x001808003f0e7984 */ /* 0x000ee80000000000 */
[----:B------:R-:W-:Y:S04]  /*2550*/  LDS.U8 R13, [R61+0x2000] ;  /* 0x002000003d0d7984 */ /* 0x000fe80000000000 */
[----:B------:R-:W4:Y:S04]  /*2560*/  LDS.U8 R62, [R63+0x2000] ;  /* 0x002000003f3e7984 */ /* 0x000f280000000000 */
[----:B------:R-:W-:Y:S04]  /*2570*/  LDS.U8 R21, [R61+0x2008] ;  /* 0x002008003d157984 */ /* 0x000fe80000000000 */
[----:B------:R-:W0:Y:S04]  /*2580*/  LDS.U8 R68, [R63+0x2008] ;  /* 0x002008003f447984 */ /* 0x000e280000000000 */
[----:B------:R-:W1:Y:S04]  /*2590*/  LDS.U8 R12, [R69+0x1800] ;  /* 0x00180000450c7984 */ /* 0x000e680000000000 */
[----:B------:R-:W1:Y:S04]  /*25a0*/  LDS.U8 R20, [R69+0x1808] ;  /* 0x0018080045147984 */ /* 0x000e680000000000 */
[----:B------:R-:W1:Y:S04]  /*25b0*/  LDS.U8 R66, [R69+0x2000] ;  /* 0x0020000045427984 */ /* 0x000e680000000000 */
[----:B------:R-:W1:Y:S01]  /*25c0*/  LDS.U8 R70, [R69+0x2008] ;  /* 0x0020080045467984 */ /* 0x000e620000000000 */
[----:B--2---:R-:W-:-:S03]  /*25d0*/  PRMT R9, R10, 0x7604, R9 ;  /* 0x000076040a097816 */ /* 0x004fc60000000009 */
[----:B------:R-:W2:Y:S04]  /*25e0*/  LDS.U8 R64, [R71+0x1800] ;  /* 0x0018000047407984 */ /* 0x000ea80000000000 */
[----:B------:R-:W2:Y:S01]  /*25f0*/  LDS.U8 R22, [R71+0x1808] ;  /* 0x0018080047167984 */ /* 0x000ea20000000000 */
[----:B---3--:R-:W-:-:S03]  /*2600*/  PRMT R11, R14, 0x7604, R11 ;  /* 0x000076040e0b7816 */ /* 0x008fc6000000000b */
[----:B------:R-:W3:Y:S04]  /*2610*/  LDS.U8 R15, [R71+0x2000] ;  /* 0x00200000470f7984 */ /* 0x000ee80000000000 */
[----:B------:R-:W3:Y:S01]  /*2620*/  LDS.U8 R72, [R71+0x2008] ;  /* 0x0020080047487984 */ /* 0x000ee20000000000 */
[----:B----4-:R-:W-:Y:S02]  /*2630*/  PRMT R13, R62, 0x7604, R13 ;  /* 0x000076043e0d7816 */ /* 0x010fe4000000000d */
[----:B0-----:R-:W-:Y:S02]  /*2640*/  PRMT R21, R68, 0x7604, R21 ;  /* 0x0000760444157816 */ /* 0x001fe40000000015 */
[----:B-1----:R-:W-:Y:S02]  /*2650*/  PRMT R9, R12, 0x7054, R9 ;  /* 0x000070540c097816 */ /* 0x002fe40000000009 */
[----:B------:R-:W-:-:S02]  /*2660*/  PRMT R11, R20, 0x7054, R11 ;  /* 0x00007054140b7816 */ /* 0x000fc4000000000b */
[----:B------:R-:W-:Y:S02]  /*2670*/  PRMT R66, R66, 0x7054, R13 ;  /* 0x0000705442427816 */ /* 0x000fe4000000000d */
[----:B------:R-:W-:Y:S02]  /*2680*/  PRMT R21, R70, 0x7054, R21 ;  /* 0x0000705446157816 */ /* 0x000fe40000000015 */
[----:B--2---:R-:W-:Y:S02]  /*2690*/  PRMT R64, R64, 0x654, R9 ;  /* 0x0000065440407816 */ /* 0x004fe40000000009 */
[----:B------:R-:W-:Y:S02]  /*26a0*/  PRMT R65, R22, 0x654, R11 ;  /* 0x0000065416417816 */ /* 0x000fe4000000000b */
[----:B---3--:R-:W-:Y:S02]  /*26b0*/  PRMT R66, R15, 0x654, R66 ;  /* 0x000006540f427816 */ /* 0x008fe40000000042 */
[----:B------:R-:W-:-:S04]  /*26c0*/  PRMT R67, R72, 0x654, R21 ;  /* 0x0000065448437816 */ /* 0x000fc80000000015 */
[----:B------:R-:W-:-:S06]  /*26d0*/  WARPGROUP.ARRIVE ;  /* 0x00000000000079c5 */ /* 0x000fcc0000000000 */
[----:B------:R-:W-:Y:S03]  /*26e0*/  QGMMA.64x64x32.F32.E5M2.E4M3 R24, R64, gdesc[UR8], R24, gsb0 ;  /* 0x00e0000840187df3 */ /* 0x000fe60008001818 */
        /* <DEDUP_REMOVED lines=28> */
[----:B------:R-:W-:Y:S01]  /*28b0*/  PRMT R67, R72, 0x654, R21 ;  /* 0x0000065448437816 */ /* 0x000fe20000000015 */
[----:B------:R-:W-:Y:S06]  /*28c0*/  @!P0 BRA `(.L_x_29) ;  /* 0x0000000000048947 */ /* 0x000fec0003800000 */
[----:B------:R-:W-:Y:S01]  /*28d0*/  BPT.TRAP 0x1 ;  /* 0x000000040000795c */ /* 0x000fe20000300000 */
.L_x_29:
[----:B------:R-:W-:Y:S01]  /*28e0*/  IMAD R9, R7, 0x8, R0 ;  /* 0x0000000807097824 */ /* 0x000fe200078e0200 */
[----:B------:R-:W-:-:S03]  /*28f0*/  ISETP.GT.U32.AND P2, PT, R19, 0x1, PT ;  /* 0x000000011300780c */ /* 0x000fc60003f44070 */
[----:B------:R-:W-:-:S05]  /*2900*/  VIADD R9, R9, 0x48 ;  /* 0x0000004809097836 */ /* 0x000fca0000000000 */
[----:B------:R-:W-:-:S04]  /*2910*/  PRMT R9, RZ, 0x654, R9 ;  /* 0x00000654ff097816 */ /* 0x000fc80000000009 */
[----:B------:R0:W-:Y:S01]  /*2920*/  SYNCS.ARRIVE.TRANS64.RED.A1T0 RZ, [R9+URZ], RZ ;  /* 0x000000ff09ff79a7 */ /* 0x0001e2000810043f */
[----:B------:R-:W-:Y:S05]  /*2930*/  @P2 BRA `(.L_x_30) ;  /* 0x0000000000042947 */ /* 0x000fea0003800000 */
[----:B------:R-:W-:Y:S01]  /*2940*/  BPT.TRAP 0x1 ;  /* 0x000000040000795c */ /* 0x000fe20000300000 */
.L_x_30:
[----:B------:R-:W-:Y:S01]  /*2950*/  UIADD3 UR4, UR6, 0x4, URZ ;  /* 0x0000000406047890 */ /* 0x000fe2000fffe03f */
[----:B------:R-:W-:Y:S01]  /*2960*/  WARPGROUP.ARRIVE ;  /* 0x00000000000079c5 */ /* 0x000fe20000000000 */
[----:B------:R-:W-:Y:S01]  /*2970*/  UMOV UR11, 0x40000040 ;  /* 0x40000040000b7882 */ /* 0x000fe20000000000 */
[----:B------:R-:W-:-:S04]  /*2980*/  VIADD R7, R7, 0x1 ;  /* 0x0000000107077836 */ /* 0x000fc80000000000 */
[----:B------:R-:W-:Y:S01]  /*2990*/  UMOV UR10, UR4 ;  /* 0x00000004000a7c82 */ /* 0x000fe20008000000 */
[C---:B------:R-:W-:Y:S01]  /*29a0*/  ISETP.NE.AND P2, PT, R7.reuse, 0x9, PT ;  /* 0x000000090700780c */ /* 0x040fe20003f45270 */
[----:B------:R-:W-:Y:S03]  /*29b0*/  QGMMA.64x64x32.F32.E5M2.E4M3 R24, R64, gdesc[UR8], R24, gsb0 ;  /* 0x00e0000840187df3 */ /* 0x000fe60008001818 */
[----:B------:R-:W-:Y:S01]  /*29c0*/  SEL R7, R7, RZ, P2 ;  /* 0x000000ff07077207 */ /* 0x000fe20001000000 */
[----:B------:R-:W-:Y:S02]  /*29d0*/  WARPGROUP.DEPBAR.LE gsb0, 0x0 ;  /* 0x00008000000079c5 */ /* 0x000fe40000010000 */
[----:B0-----:R-:W-:Y:S04]  /*29e0*/  LDS.U8 R9, [R61+0x3800] ;  /* 0x003800003d097984 */ /* 0x001fe80000000000 */
        /* <DEDUP_REMOVED lines=29> */
.L_x_31:
[----:B------:R-:W-:Y:S01]  /*2bc0*/  IMAD.SHL.U32 R74, R3, 0x4000, RZ ;  /* 0x00004000034a7824 */ /* 0x000fe200078e00ff */
[----:B------:R-:W-:Y:S04]  /*2bd0*/  BSSY B0, `(.L_x_32) ;  /* 0x0000006000007945 */ /* 0x000fe80003800000 */
[----:B------:R-:W-:-:S05]  /*2be0*/  LOP3.LUT R9, R74, R5, RZ, 0xfc, !PT ;  /* 0x000000054a097212 */ /* 0x000fca00078efcff */
[----:B------:R-:W-:Y:S01]  /*2bf0*/  IMAD.IADD R15, R0, 0x1, R9 ;  /* 0x00000001000f7824 */ /* 0x000fe200078e0209 */
[----:B------:R-:W-:Y:S06]  /*2c00*/  @P1 BRA `(.L_x_33) ;  /* 0x0000000000081947 */ /* 0x000fec0003800000 */
[----:B------:R-:W0:Y:S02]  /*2c10*/  SYNCS.PHASECHK.TRANS64.TRYWAIT P1, [R23+URZ], R76 ;  /* 0x0000004c170075a7 */ /* 0x000e24000802017f */
[----:B0-----:R-:W-:Y:S05]  /*2c20*/  @!P1 BRA `(.L_x_34) ;  /* 0x0000005400f09947 */ /* 0x001fea0003800000 */
.L_x_33:
[----:B------:R-:W-:Y:S05]  /*2c30*/  BSYNC B0 ;  /* 0x0000000000007941 */ /* 0x000fea0003800000 */
.L_x_32:
[--C-:B0-----:R-:W-:Y:S01]  /*2c40*/  IMAD.IADD R23, R4, 0x1, R15.reuse ;  /* 0x0000000104177824 */ /* 0x101fe200078e020f */
[----:B------:R-:W-:Y:S01]  /*2c50*/  LDS.U8 R9, [R15+0x800] ;  /* 0x000800000f097984 */ /* 0x000fe20000000000 */
[----:B------:R-:W-:Y:S01]  /*2c60*/  IMAD.IADD R61, R6, 0x1, R15 ;  /* 0x00000001063d7824 */ /* 0x000fe200078e020f */
[----:B------:R-:W-:Y:S05]  /*2c70*/  WARPSYNC.ALL ;  /* 0x0000000000007948 */ /* 0x000fea0003800000 */
[----:B------:R-:W-:Y:S01]  /*2c80*/  LDS.U8 R11, [R15+0x808] ;  /* 0x000808000f0b7984 */ /* 0x000fe20000000000 */
[----:B------:R-:W-:-:S03]  /*2c90*/  IMAD.IADD R63, R4, 0x1, R61 ;  /* 0x00000001043f7824 */ /* 0x000fc600078e023d */
[----:B------:R-:W-:Y:S04]  /*2ca0*/  LDS.U8 R13, [R15+0x1000] ;  /* 0x001000000f0d7984 */ /* 0x000fe80000000000 */
[----:B------:R-:W-:Y:S04]  /*2cb0*/  LDS.U8 R21, [R15+0x1008] ;  /* 0x001008000f157984 */ /* 0x000fe80000000000 */
[----:B------:R-:W0:Y:S04]  /*2cc0*/  LDS.U8 R10, [R23+0x800] ;  /* 0x00080000170a7984 */ /* 0x000e280000000000 */
[----:B------:R-:W1:Y:S04]  /*2cd0*/  LDS.U8 R14, [R23+0x808] ;  /* 0x00080800170e7984 */ /* 0x000e680000000000 */
[----:B------:R-:W2:Y:S04]  /*2ce0*/  LDS.U8 R62, [R23+0x1000] ;  /* 0x00100000173e7984 */ /* 0x000ea80000000000 */
[----:B------:R-:W3:Y:S04]  /*2cf0*/  LDS.U8 R72, [R23+0x1008] ;  /* 0x0010080017487984 */ /* 0x000ee80000000000 */
[----:B------:R-:W4:Y:S04]  /*2d00*/  LDS.U8 R12, [R61+0x800] ;  /* 0x000800003d0c7984 */ /* 0x000f280000000000 */
[----:B------:R-:W4:Y:S04]  /*2d10*/  LDS.U8 R20, [R61+0x808] ;  /* 0x000808003d147984 */ /* 0x000f280000000000 */
[----:B------:R-:W4:Y:S04]  /*2d20*/  LDS.U8 R70, [R61+0x1000] ;  /* 0x001000003d467984 */ /* 0x000f280000000000 */
[----:B------:R-:W4:Y:S04]  /*2d30*/  LDS.U8 R76, [R61+0x1008] ;  /* 0x001008003d4c7984 */ /* 0x000f280000000000 */
[----:B------:R-:W4:Y:S04]  /*2d40*/  LDS.U8 R68, [R63+0x800] ;  /* 0x000800003f447984 */ /* 0x000f280000000000 */
[----:B------:R-:W4:Y:S04]  /*2d50*/  LDS.U8 R22, [R63+0x808] ;  /* 0x000808003f167984 */ /* 0x000f280000000000 */
[----:B------:R-:W4:Y:S01]  /*2d60*/  LDS.U8 R15, [R63+0x1000] ;  /* 0x001000003f0f7984 */ /* 0x000f220000000000 */
[----:B0-----:R-:W-:-:S03]  /*2d70*/  PRMT R9, R10, 0x7604, R9 ;  /* 0x000076040a097816 */ /* 0x001fc60000000009 */
[----:B------:R-:W0:Y:S01]  /*2d80*/  LDS.U8 R78, [R63+0x1008] ;  /* 0x001008003f4e7984 */ /* 0x000e220000000000 */
[----:B-1----:R-:W-:Y:S02]  /*2d90*/  PRMT R11, R14, 0x7604, R11 ;  /* 0x000076040e0b7816 */ /* 0x002fe4000000000b */
[----:B--2---:R-:W-:Y:S02]  /*2da0*/  PRMT R13, R62, 0x7604, R13 ;  /* 0x000076043e0d7816 */ /* 0x004fe4000000000d */
[----:B---3--:R-:W-:Y:S02]  /*2db0*/  PRMT R21, R72, 0x7604, R21 ;  /* 0x0000760448157816 */ /* 0x008fe40000000015 */
[----:B----4-:R-:W-:Y:S02]  /*2dc0*/  PRMT R9, R12, 0x7054, R9 ;  /* 0x000070540c097816 */ /* 0x010fe40000000009 */
[----:B------:R-:W-:Y:S02]  /*2dd0*/  PRMT R11, R20, 0x7054, R11 ;  /* 0x00007054140b7816 */ /* 0x000fe4000000000b */
[----:B------:R-:W-:-:S02]  /*2de0*/  PRMT R70, R70, 0x7054, R13 ;  /* 0x0000705446467816 */ /* 0x000fc4000000000d */
[----:B------:R-:W-:Y:S02]  /*2df0*/  PRMT R21, R76, 0x7054, R21 ;  /* 0x000070544c157816 */ /* 0x000fe40000000015 */
[----:B------:R-:W-:Y:S02]  /*2e00*/  PRMT R68, R68, 0x654, R9 ;  /* 0x0000065444447816 */ /* 0x000fe40000000009 */
[----:B------:R-:W-:Y:S02]  /*2e10*/  PRMT R69, R22, 0x654, R11 ;  /* 0x0000065416457816 */ /* 0x000fe4000000000b */
[----:B------:R-:W-:Y:S02]  /*2e20*/  PRMT R70, R15, 0x654, R70 ;  /* 0x000006540f467816 */ /* 0x000fe40000000046 */
[----:B0-----:R-:W-:Y:S01]  /*2e30*/  PRMT R71, R78, 0x654, R21 ;  /* 0x000006544e477816 */ /* 0x001fe20000000015 */
[----:B------:R-:W-:Y:S01]  /*2e40*/  UIADD3 UR4, UR6, 0x6, URZ ;  /* 0x0000000606047890 */ /* 0x000fe2000fffe03f */
[----:B------:R-:W-:Y:S01]  /*2e50*/  WARPGROUP.ARRIVE ;  /* 0x00000000000079c5 */ /* 0x000fe20000000000 */
[----:B------:R-:W-:Y:S01]  /*2e60*/  UMOV UR11, 0x40000040 ;  /* 0x40000040000b7882 */ /* 0x000fe20000000000 */
[C---:B------:R-:W-:Y:S01]  /*2e70*/  ISETP.GT.AND P1, PT, R8.reuse, 0x2, PT ;  /* 0x000000020800780c */ /* 0x040fe20003f24270 */
[----:B------:R-:W-:-:S03]  /*2e80*/  VIADD R8, R8, 0xffffffff ;  /* 0xffffffff08087836 */ /* 0x000fc60000000000 */
[----:B------:R-:W-:Y:S01]  /*2e90*/  UMOV UR10, UR4 ;  /* 0x00000004000a7c82 */ /* 0x000fe20008000000 */
[----:B------:R-:W-:Y:S01]  /*2ea0*/  R2UR UR4, R3 ;  /* 0x00000000030472ca */ /* 0x000fe200000e0000 */
[----:B------:R-:W-:Y:S03]  /*2eb0*/  QGMMA.64x64x32.F32.E5M2.E4M3 R24, R64, gdesc[UR8], R24, gsb0 ;  /* 0x00e0000840187df3 */ /* 0x000fe60008001818 */
[----:B------:R-:W-:-:S04]  /*2ec0*/  WARPGROUP.DEPBAR.LE gsb0, 0x0 ;  /* 0x00008000000079c5 */ /* 0x000fc80000010000 */
[----:B------:R-:W-:Y:S07]  /*2ed0*/  @P1 BRA `(.L_x_35) ;  /* 0xfffffff400141947 */ /* 0x000fee000383ffff */
.L_x_27:
[----:B------:R-:W-:Y:S01]  /*2ee0*/  IMAD.MOV.U32 R9, RZ, RZ, 0x40000040 ;  /* 0x40000040ff097424 */ /* 0x000fe200078e00ff */
[----:B------:R-:W-:Y:S01]  /*2ef0*/  LEA R8, R3, UR7, 0x9 ;  /* 0x0000000703087c11 */ /* 0x000fe2000f8e48ff */
[----:B------:R-:W-:Y:S01]  /*2f00*/  WARPGROUP.ARRIVE ;  /* 0x00000000000079c5 */ /* 0x000fe20000000000 */
[----:B------:R-:W-:Y:S01]  /*2f10*/  IADD3 R21, R0, R74, R5 ;  /* 0x0000004a00157210 */ /* 0x000fe20007ffe005 */
[----:B------:R-:W-:Y:S01]  /*2f20*/  IMAD.MOV.U32 R5, RZ, RZ, 0x40000040 ;  /* 0x40000040ff057424 */ /* 0x000fe200078e00ff */
[----:B------:R-:W-:Y:S02]  /*2f30*/  R2UR UR6, R8 ;  /* 0x00000000080672ca */ /* 0x000fe400000e0000 */
[----:B------:R-:W-:Y:S01]  /*2f40*/  R2UR UR7, R9 ;  /* 0x00000000090772ca */ /* 0x000fe200000e0000 */
[--C-:B------:R-:W-:Y:S02]  /*2f50*/  IMAD.IADD R23, R4, 0x1, R21.reuse ;  /* 0x0000000104177824 */ /* 0x100fe400078e0215 */
[----:B------:R-:W-:-:S04]  /*2f60*/  IMAD.IADD R61, R6, 0x1, R21 ;  /* 0x00000001063d7824 */ /* 0x000fc800078e0215 */
[----:B------:R-:W-:Y:S02]  /*2f70*/  IMAD.IADD R63, R4, 0x1, R61 ;  /* 0x00000001043f7824 */ /* 0x000fe400078e023d */
[----:B------:R-:W-:-:S04]  /*2f80*/  VIADD R4, R8, 0x2 ;  /* 0x0000000208047836 */ /* 0x000fc80000000000 */
[----:B------:R-:W-:Y:S01]  /*2f90*/  QGMMA.64x64x32.F32.E5M2.E4M3 R24, R68, gdesc[UR4], R24, gsb0 ;  /* 0x00e0000444187df3 */ /* 0x000fe20008001818 */
[----:B------:R-:W-:Y:S02]  /*2fa0*/  R2UR UR6, R4 ;  /* 0x00000000040672ca */ /* 0x000fe400000e0000 */
[----:B------:R-:W-:Y:S01]  /*2fb0*/  R2UR UR7, R5 ;  /* 0x00000000050772ca */ /* 0x000fe200000e0000 */
[----:B------:R-:W-:Y:S02]  /*2fc0*/  WARPGROUP.DEPBAR.LE gsb0, 0x0 ;  /* 0x00008000000079c5 */ /* 0x000fe40000010000 */
[----:B------:R-:W-:Y:S04]  /*2fd0*/  LDS.U8 R3, [R21+0x1800] ;  /* 0x0018000015037984 */ /* 0x000fe80000000000 */
[----:B------:R-:W-:Y:S04]  /*2fe0*/  LDS.U8 R11, [R21+0x1808] ;  /* 0x00180800150b7984 */ /* 0x000fe80000000000 */
        /* <DEDUP_REMOVED lines=25> */
[----:B0-----:R-:W-:-:S04]  /*3180*/  PRMT R67, R72, 0x654, R15 ;  /* 0x0000065448437816 */ /* 0x001fc8000000000f */
[----:B------:R-:W-:-:S06]  /*3190*/  WARPGROUP.ARRIVE ;  /* 0x00000000000079c5 */ /* 0x000fcc0000000000 */
[----:B------:R-:W-:Y:S03]  /*31a0*/  QGMMA.64x64x32.F32.E5M2.E4M3 R24, R64, gdesc[UR4], R24, gsb0 ;  /* 0x00e0000440187df3 */ /* 0x000fe60008001818 */
        /* <DEDUP_REMOVED lines=29> */
[----:B------:R-:W-:Y:S06]  /*3380*/  @!P0 BRA `(.L_x_36) ;  /* 0x0000000000048947 */ /* 0x000fec0003800000 */
[----:B------:R-:W-:Y:S01]  /*3390*/  BPT.TRAP 0x1 ;  /* 0x000000040000795c */ /* 0x000fe20000300000 */
.L_x_36:
[----:B------:R-:W-:Y:S01]  /*33a0*/  IMAD R7, R7, 0x8, R0 ;  /* 0x0000000807077824 */ /* 0x000fe200078e0200 */
[----:B------:R-:W-:-:S03]  /*33b0*/  ISETP.GT.U32.AND P1, PT, R19, 0x1, PT ;  /* 0x000000011300780c */ /* 0x000fc60003f24070 */
[----:B------:R-:W-:-:S05]  /*33c0*/  VIADD R7, R7, 0x48 ;  /* 0x0000004807077836 */ /* 0x000fca0000000000 */
[----:B------:R-:W-:-:S04]  /*33d0*/  PRMT R7, RZ, 0x654, R7 ;  /* 0x00000654ff077816 */ /* 0x000fc80000000007 */
[----:B------:R0:W-:Y:S01]  /*33e0*/  SYNCS.ARRIVE.TRANS64.RED.A1T0 RZ, [R7+URZ], RZ ;  /* 0x000000ff07ff79a7 */ /* 0x0001e2000810043f */
[----:B------:R-:W-:Y:S05]  /*33f0*/  @P1 BRA `(.L_x_37) ;  /* 0x0000000000041947 */ /* 0x000fea0003800000 */
[----:B------:R-:W-:Y:S01]  /*3400*/  BPT.TRAP 0x1 ;  /* 0x000000040000795c */ /* 0x000fe20000300000 */
.L_x_37:
[C---:B------:R-:W-:Y:S01]  /*3410*/  VIADD R4, R8.reuse, 0x4 ;  /* 0x0000000408047836 */ /* 0x040fe20000000000 */
[----:B------:R-:W-:Y:S01]  /*3420*/  WARPGROUP.ARRIVE ;  /* 0x00000000000079c5 */ /* 0x000fe20000000000 */
[----:B------:R-:W-:Y:S02]  /*3430*/  IMAD.MOV.U32 R5, RZ, RZ, 0x40000040 ;  /* 0x40000040ff057424 */ /* 0x000fe400078e00ff */
[----:B------:R-:W-:Y:S01]  /*3440*/  VIADD R8, R8, 0x6 ;  /* 0x0000000608087836 */ /* 0x000fe20000000000 */
[----:B------:R-:W-:Y:S01]  /*3450*/  R2UR UR6, R4 ;  /* 0x00000000040672ca */ /* 0x000fe200000e0000 */
[----:B------:R-:W-:Y:S01]  /*3460*/  IMAD.MOV.U32 R9, RZ, RZ, 0x40000040 ;  /* 0x40000040ff097424 */ /* 0x000fe200078e00ff */
[----:B------:R-:W-:-:S13]  /*3470*/  R2UR UR7, R5 ;  /* 0x00000000050772ca */ /* 0x000fda00000e0000 */
[----:B------:R-:W-:Y:S01]  /*3480*/  QGMMA.64x64x32.F32.E5M2.E4M3 R24, R64, gdesc[UR4], R24, gsb0 ;  /* 0x00e0000440187df3 */ /* 0x000fe20008001818 */
[----:B------:R-:W-:Y:S02]  /*3490*/  R2UR UR6, R8 ;  /* 0x00000000080672ca */ /* 0x000fe400000e0000 */
[----:B------:R-:W-:Y:S01]  /*34a0*/  R2UR UR7, R9 ;  /* 0x00000000090772ca */ /* 0x000fe200000e0000 */
[----:B------:R-:W-:Y:S02]  /*34b0*/  WARPGROUP.DEPBAR.LE gsb0, 0x0 ;  /* 0x00008000000079c5 */ /* 0x000fe40000010000 */
[----:B------:R-:W-:Y:S04]  /*34c0*/  LDS.U8 R3, [R21+0x3800] ;  /* 0x0038000015037984 */ /* 0x000fe80000000000 */
[----:B------:R-:W-:Y:S04]  /*34d0*/  LDS.U8 R5, [R21+0x3808] ;  /* 0x0038080015057984 */ /* 0x000fe80000000000 */
[----:B0-----:R-:W-:Y:S04]  /*34e0*/  LDS.U8 R7, [R21+0x4000] ;  /* 0x0040000015077984 */ /* 0x001fe80000000000 */
        /* <DEDUP_REMOVED lines=28> */
.L_x_23:
[----:B------:R-:W-:Y:S05]  /*36b0*/  @!P0 BRA `(.L_x_38) ;  /* 0x0000000000048947 */ /* 0x000fea0003800000 */
[----:B------:R-:W-:Y:S01]  /*36c0*/  BPT.TRAP 0x1 ;  /* 0x000000040000795c */ /* 0x000fe20000300000 */
.L_x_38:
[----:B------:R-:W-:Y:S01]  /*36d0*/  UIADD3 UR39, UR40, UR39, URZ ;  /* 0x0000002728277290 */ /* 0x000fe2000fffe03f */
[----:B------:R-:W-:-:S03]  /*36e0*/  ISETP.GT.U32.AND P0, PT, R19, 0x1, PT ;  /* 0x000000011300780c */ /* 0x000fc60003f04070 */
[----:B------:R-:W-:-:S04]  /*36f0*/  UIADD3 UR6, UR39, -0x1, URZ ;  /* 0xffffffff27067890 */ /* 0x000fc8000fffe03f */
[----:B------:R-:W-:-:S04]  /*3700*/  UIMAD.WIDE.U32 UR4, UR6, 0x38e38e39, URZ ;  /* 0x38e38e39060478a5 */ /* 0x000fc8000f8e003f */
[----:B------:R-:W-:-:S04]  /*3710*/  USHF.R.U32.HI UR4, URZ, 0x1, UR5 ;  /* 0x000000013f047899 */ /* 0x000fc80008011605 */
[----:B------:R-:W-:-:S06]  /*3720*/  UIMAD UR6, UR4, -0x9, UR6 ;  /* 0xfffffff7040678a4 */ /* 0x000fcc000f8e0206 */
[----:B------:R-:W-:-:S04]  /*3730*/  IMAD.U32 R3, RZ, RZ, UR6 ;  /* 0x00000006ff037e24 */ /* 0x000fc8000f8e00ff */
[----:B------:R-:W-:-:S04]  /*3740*/  IMAD R0, R3, 0x8, R0 ;  /* 0x0000000803007824 */ /* 0x000fc800078e0200 */
[----:B------:R-:W-:-:S05]  /*3750*/  VIADD R0, R0, 0x48 ;  /* 0x0000004800007836 */ /* 0x000fca0000000000 */
[----:B------:R-:W-:-:S04]  /*3760*/  PRMT R0, RZ, 0x654, R0 ;  /* 0x00000654ff007816 */ /* 0x000fc80000000000 */
[----:B------:R0:W-:Y:S01]  /*3770*/  SYNCS.ARRIVE.TRANS64.RED.A1T0 RZ, [R0+URZ], RZ ;  /* 0x000000ff00ff79a7 */ /* 0x0001e2000810043f */
[----:B------:R-:W-:Y:S05]  /*3780*/  @P0 BRA `(.L_x_39) ;  /* 0x0000000000040947 */ /* 0x000fea0003800000 */
[----:B------:R-:W-:Y:S01]  /*3790*/  BPT.TRAP 0x1 ;  /* 0x000000040000795c */ /* 0x000fe20000300000 */
.L_x_39:
[----:B------:R-:W1:Y:S01]  /*37a0*/  LDC R4, c[0x0][0x288] ;  /* 0x0000a200ff047b82 */ /* 0x000e620000000800 */
[--C-:B0-----:R-:W-:Y:S01]  /*37b0*/  SHF.R.U32.HI R0, RZ, 0x2, R18.reuse ;  /* 0x00000002ff007819 */ /* 0x101fe20000011612 */
[----:B------:R-:W-:Y:S01]  /*37c0*/  IMAD.SHL.U32 R11, R57, 0x80, RZ ;  /* 0x00000080390b7824 */ /* 0x000fe200078e00ff */
[----:B------:R-:W-:Y:S01]  /*37d0*/  SHF.R.U32.HI R5, RZ, 0x7, R18 ;  /* 0x00000007ff057819 */ /* 0x000fe20000011612 */
[----:B------:R-:W-:Y:S01]  /*37e0*/  UISETP.GT.U32.AND UP0, UPT, UR39, 0x8, UPT ;  /* 0x000000082700788c */ /* 0x000fe2000bf04070 */
[----:B------:R-:W-:Y:S01]  /*37f0*/  LOP3.LUT R7, R0, 0x7, RZ, 0xc0, !PT ;  /* 0x0000000700077812 */ /* 0x000fe200078ec0ff */
[----:B------:R-:W-:Y:S01]  /*3800*/  ULDC UR7, c[0x0][0x284] ;  /* 0x0000a10000077ab9 */ /* 0x000fe20000000800 */
[----:B------:R-:W-:Y:S01]  /*3810*/  LOP3.LUT R0, R5, 0x1, RZ, 0xc0, !PT ;  /* 0x0000000105007812 */ /* 0x000fe200078ec0ff */
[----:B------:R-:W-:Y:S01]  /*3820*/  UISETP.LT.U32.AND UP0, UPT, UR40, 0x9, UP0 ;  /* 0x000000092800788c */ /* 0x000fe20008701070 */
[----:B------:R-:W-:Y:S01]  /*3830*/  LOP3.LUT R3, R18, 0x60, RZ, 0xc0, !PT ;  /* 0x0000006012037812 */ /* 0x000fe200078ec0ff */
[----:B------:R-:W-:Y:S01]  /*3840*/  UISETP.GE.U32.AND UP1, UPT, UR40, 0x9, UPT ;  /* 0x000000092800788c */ /* 0x000fe2000bf26070 */
[----:B------:R-:W-:Y:S01]  /*3850*/  SHF.R.S32.HI R20, RZ, 0x1f, R56 ;  /* 0x0000001fff147819 */ /* 0x000fe20000011438 */
[----:B------:R-:W-:Y:S01]  /*3860*/  IMAD.SHL.U32 R8, R0, 0x40, RZ ;  /* 0x0000004000087824 */ /* 0x000fe200078e00ff */
[----:B------:R-:W-:Y:S01]  /*3870*/  SHF.R.U32.HI R6, RZ, 0x1, R3 ;  /* 0x00000001ff067819 */ /* 0x000fe20000011603 */
[----:B------:R-:W-:Y:S01]  /*3880*/  UIMAD.WIDE.U32 UR4, UR39, 0x38e38e39, URZ ;  /* 0x38e38e39270478a5 */ /* 0x000fe2000f8e003f */
[----:B------:R-:W-:Y:S01]  /*3890*/  IMAD.WIDE R12, R57, 0x80, RZ ;  /* 0x00000080390c7825 */ /* 0x000fe200078e02ff */
[----:B------:R-:W-:Y:S01]  /*38a0*/  ULDC.64 UR8, c[0x0][0x5d0] ;  /* 0x0001740000087ab9 */ /* 0x000fe20000000a00 */
[--C-:B------:R-:W-:Y:S01]  /*38b0*/  IADD3 R5, RZ, -R6, -R7.reuse ;  /* 0x80000006ff057210 */ /* 0x100fe20007ffe807 */
[----:B------:R-:W-:Y:S01]  /*38c0*/  USEL UR6, URZ, 0x1, !UP0 ;  /* 0x000000013f067887 */ /* 0x000fe2000c000000 */
[----:B------:R-:W-:Y:S01]  /*38d0*/  LOP3.LUT R3, R8, 0x40, R7, 0xe2, !PT ;  /* 0x0000004008037812 */ /* 0x000fe200078ee207 */
[----:B------:R-:W-:Y:S01]  /*38e0*/  IMAD.SHL.U32 R7, R58, 0x40, RZ ;  /* 0x000000403a077824 */ /* 0x000fe200078e00ff */
[----:B------:R-:W-:Y:S01]  /*38f0*/  USHF.R.U32.HI UR4, URZ, 0x1, UR5 ;  /* 0x000000013f047899 */ /* 0x000fe20008011605 */
[----:B------:R-:W-:Y:S01]  /*3900*/  IMAD.SHL.U32 R8, R18, 0x2, RZ ;  /* 0x0000000212087824 */ /* 0x000fe200078e00ff */
[----:B------:R-:W-:Y:S01]  /*3910*/  ULOP3.LUT UR38, UR38, UR6, URZ, 0x3c, !UPT ;  /* 0x0000000626267292 */ /* 0x000fe2000f8e3c3f */
[----:B------:R-:W-:Y:S01]  /*3920*/  IMAD R10, R0, -0x40, R5 ;  /* 0xffffffc0000a7824 */ /* 0x000fe200078e0205 */
[C---:B-1----:R-:W-:Y:S01]  /*3930*/  ISETP.GE.AND P0, PT, R7.reuse, R4, PT ;  /* 0x000000040700720c */ /* 0x042fe20003f06270 */
[----:B------:R-:W-:Y:S01]  /*3940*/  IMAD R5, R20, UR8, RZ ;  /* 0x0000000814057c24 */ /* 0x000fe2000f8e02ff */
[----:B------:R-:W-:Y:S01]  /*3950*/  LOP3.LUT R8, R7, 0x6, R8, 0xf8, !PT ;  /* 0x0000000607087812 */ /* 0x000fe200078ef808 */
[----:B------:R-:W-:Y:S01]  /*3960*/  UIMAD UR39, UR4, -0x9, UR39 ;  /* 0xfffffff7042778a4 */ /* 0x000fe2000f8e0227 */
[C---:B------:R-:W-:Y:S01]  /*3970*/  ISETP.GE.OR P0, PT, R11.reuse, UR7, P0 ;  /* 0x000000070b007c0c */ /* 0x040fe20008706670 */
[----:B------:R-:W-:Y:S01]  /*3980*/  IMAD R15, R56, UR9, R5 ;  /* 0x00000009380f7c24 */ /* 0x000fe2000f8e0205 */
[----:B------:R-:W-:Y:S01]  /*3990*/  LOP3.LUT R0, R18, 0x3, RZ, 0xc0, !PT ;  /* 0x0000000312007812 */ /* 0x000fe200078ec0ff */
[----:B------:R-:W-:Y:S01]  /*39a0*/  @UP1 ULOP3.LUT UR38, UR38, 0x1, UR4, 0x78, !UPT ;  /* 0x0000000126261892 */ /* 0x000fe2000f8e7804 */
[----:B------:R-:W-:Y:S01]  /*39b0*/  SHF.R.S32.HI R9, RZ, 0x1f, R8 ;  /* 0x0000001fff097819 */ /* 0x000fe20000011408 */
[----:B------:R-:W-:Y:S01]  /*39c0*/  IMAD.MOV.U32 R57, RZ, RZ, -0x1 ;  /* 0xffffffffff397424 */ /* 0x000fe200078e00ff */
[----:B------:R-:W-:Y:S01]  /*39d0*/  LOP3.LUT R21, R12, R3, R6, 0xfe, !PT ;  /* 0x000000030c157212 */ /* 0x000fe200078efe06 */
[----:B------:R-:W-:Y:S01]  /*39e0*/  IMAD R14, R0, -0x2, R4 ;  /* 0xfffffffe000e7824 */ /* 0x000fe200078e0204 */
[----:B------:R-:W-:Y:S01]  /*39f0*/  IADD3 R0, -R11, UR7, R10 ;  /* 0x000000070b007c10 */ /* 0x000fe2000fffe10a */
[----:B------:R-:W-:-:S04]  /*3a00*/  IMAD.WIDE.U32 R4, R56, UR8, R8 ;  /* 0x0000000838047c25 */ /* 0x000fc8000f8e0008 */
[----:B------:R-:W-:Y:S02]  /*3a10*/  IMAD.IADD R5, R5, 0x1, R15 ;  /* 0x0000000105057824 */ /* 0x000fe400078e020f */
[----:B------:R-:W-:Y:S01]  /*3a20*/  IMAD.IADD R3, R14, 0x1, -R7 ;  /* 0x000000010e037824 */ /* 0x000fe200078e0a07 */
[----:B------:R-:W-:Y:S06]  /*3a30*/  @P0 BRA `(.L_x_40) ;  /* 0x0000002400940947 */ /* 0x000fec0003800000 */
[----:B------:R-:W0:Y:S01]  /*3a40*/  LDC.64 R10, c[0x0][0x5c8] ;  /* 0x00017200ff0a7b82 */ /* 0x000e220000000a00 */
[----:B------:R-:W-:Y:S01]  /*3a50*/  ULDC.64 UR4, c[0x0][0x5c0] ;  /* 0x0001700000047ab9 */ /* 0x000fe20000000a00 */
[----:B------:R-:W-:Y:S01]  /*3a60*/  BSSY B0, `(.L_x_40) ;  /* 0x0000262000007945 */ /* 0x000fe20003800000 */
[-C--:B0-----:R-:W-:Y:S02]  /*3a70*/  IMAD R6, R13, R10.reuse, RZ ;  /* 0x0000000a0d067224 */ /* 0x081fe400078e02ff */
[----:B------:R-:W-:-:S04]  /*3a80*/  IMAD.WIDE.U32 R4, R21, R10, R4 ;  /* 0x0000000a15047225 */ /* 0x000fc800078e0004 */
[----:B------:R-:W-:Y:S01]  /*3a90*/  IMAD R7, R21, R11, R6 ;  /* 0x0000000b15077224 */ /* 0x000fe200078e0206 */
[----:B------:R-:W-:Y:S02]  /*3aa0*/  LEA R6, P0, R10, R4, 0x3 ;  /* 0x000000040a067211 */ /* 0x000fe400078018ff */
[----:B------:R-:W-:Y:S01]  /*3ab0*/  IADD3 R4, P1, R4, UR4, RZ ;  /* 0x0000000404047c10 */ /* 0x000fe2000ff3e0ff */
[----:B------:R-:W-:Y:S01]  /*3ac0*/  IMAD.IADD R5, R5, 0x1, R7 ;  /* 0x0000000105057824 */ /* 0x000fe200078e0207 */
[----:B------:R-:W-:-:S04]  /*3ad0*/  IADD3 R6, P2, R6, UR4, RZ ;  /* 0x0000000406067c10 */ /* 0x000fc8000ff5e0ff */
[----:B------:R-:W-:Y:S02]  /*3ae0*/  LEA.HI.X R7, R10, R5, R11, 0x3, P0 ;  /* 0x000000050a077211 */ /* 0x000fe400000f1c0b */
[----:B-----5:R-:W-:Y:S02]  /*3af0*/  FSETP.NEU.AND P0, PT, R60, RZ, PT ;  /* 0x000000ff3c00720b */ /* 0x020fe40003f0d000 */
[----:B------:R-:W-:Y:S02]  /*3b00*/  IADD3.X R5, R5, UR5, RZ, P1, !PT ;  /* 0x0000000505057c10 */ /* 0x000fe40008ffe4ff */
[----:B------:R-:W-:-:S09]  /*3b10*/  IADD3.X R7, R7, UR5, RZ, P2, !PT ;  /* 0x0000000507077c10 */ /* 0x000fd200097fe4ff */
[----:B------:R-:W-:Y:S05]  /*3b20*/  @!P0 BRA `(.L_x_41) ;  /* 0x0000001c00148947 */ /* 0x000fea0003800000 */
[----:B------:R-:W0:Y:S01]  /*3b30*/  LDC.64 R22, c[0x0][0x5b0] ;  /* 0x00016c00ff167b82 */ /* 0x000e220000000a00 */
[----:B------:R-:W-:Y:S01]  /*3b40*/  ULDC.64 UR4, c[0x0][0x5b8] ;  /* 0x00016e0000047ab9 */ /* 0x000fe20000000a00 */
[----:B------:R-:W-:Y:S01]  /*3b50*/  ISETP.GE.AND P0, PT, R3, 0x1, PT ;  /* 0x000000010300780c */ /* 0x000fe20003f06270 */
[----:B------:R-:W-:Y:S01]  /*3b60*/  IMAD R15, R20, UR4, RZ ;  /* 0x00000004140f7c24 */ /* 0x000fe2000f8e02ff */
[----:B------:R-:W-:Y:S01]  /*3b70*/  BSSY B1, `(.L_x_42) ;  /* 0x000000e000017945 */ /* 0x000fe20003800000 */
[----:B------:R-:W-:Y:S01]  /*3b80*/  IMAD.WIDE.U32 R10, R56, UR4, R8 ;  /* 0x00000004380a7c25 */ /* 0x000fe2000f8e0008 */
[----:B------:R-:W-:Y:S02]  /*3b90*/  ISETP.LT.OR P3, PT, R0, 0x1, !P0 ;  /* 0x000000010000780c */ /* 0x000fe40004761670 */
[----:B------:R-:W1:Y:S01]  /*3ba0*/  LDC.64 R62, c[0x0][0x5a8] ;  /* 0x00016a00ff3e7b82 */ /* 0x000e620000000a00 */
[----:B------:R-:W-:-:S04]  /*3bb0*/  IMAD R15, R56, UR5, R15 ;  /* 0x00000005380f7c24 */ /* 0x000fc8000f8e020f */
[----:B------:R-:W-:Y:S02]  /*3bc0*/  IMAD.IADD R11, R11, 0x1, R15 ;  /* 0x000000010b0b7824 */ /* 0x000fe400078e020f */
[-C--:B0-----:R-:W-:Y:S02]  /*3bd0*/  IMAD R14, R13, R22.reuse, RZ ;  /* 0x000000160d0e7224 */ /* 0x081fe400078e02ff */
[----:B------:R-:W-:-:S04]  /*3be0*/  IMAD.WIDE.U32 R8, R21, R22, R10 ;  /* 0x0000001615087225 */ /* 0x000fc800078e000a */
[----:B------:R-:W-:Y:S01]  /*3bf0*/  IMAD R14, R21, R23, R14 ;  /* 0x00000017150e7224 */ /* 0x000fe200078e020e */
[----:B-1----:R-:W-:-:S04]  /*3c00*/  IADD3 R8, P1, R8, R62, RZ ;  /* 0x0000003e08087210 */ /* 0x002fc80007f3e0ff */
[--C-:B------:R-:W-:Y:S02]  /*3c10*/  IADD3.X R9, R63, R9, R14.reuse, P1, !PT ;  /* 0x000000093f097210 */ /* 0x100fe40000ffe40e */
[----:B------:R-:W-:Y:S01]  /*3c20*/  PRMT R14, RZ, 0x7610, R14 ;  /* 0x00007610ff0e7816 */ /* 0x000fe2000000000e */
[----:B------:R-:W-:Y:S06]  /*3c30*/  @P3 BRA `(.L_x_43) ;  /* 0x0000000000043947 */ /* 0x000fec0003800000 */
[----:B------:R0:W5:Y:S02]  /*3c40*/  LDG.E.U8 R14, desc[UR36][R8.64] ;  /* 0x00000024080e7981 */ /* 0x000164000c1e1100 */
.L_x_43:
[----:B------:R-:W-:Y:S05]  /*3c50*/  BSYNC B1 ;  /* 0x0000000000017941 */ /* 0x000fea0003800000 */
.L_x_42:
[----:B-----5:R-:W-:Y:S01]  /*3c60*/  LOP3.LUT R14, R14, 0xff, RZ, 0xc0, !PT ;  /* 0x000000ff0e0e7812 */ /* 0x020fe200078ec0ff */
[----:B------:R-:W-:Y:S01]  /*3c70*/  BSSY B1, `(.L_x_44) ;  /* 0x000000c000017945 */ /* 0x000fe20003800000 */
[----:B------:R-:W-:Y:S02]  /*3c80*/  ISETP.GE.AND P1, PT, R3, 0x2, PT ;  /* 0x000000020300780c */ /* 0x000fe40003f26270 */
[----:B------:R-:W-:Y:S02]  /*3c90*/  F2FP.F16.E5M2.UNPACK_B R14, R14 ;  /* 0x0000000eff0e723e */ /* 0x000fe400020004ff */
[----:B------:R-:W-:-:S03]  /*3ca0*/  ISETP.LT.OR P2, PT, R0, 0x1, !P1 ;  /* 0x000000010000780c */ /* 0x000fc60004f41670 */
[----:B------:R-:W-:Y:S01]  /*3cb0*/  HADD2.F32 R15, -RZ, R14.H0_H0 ;  /* 0x2000000eff0f7230 */ /* 0x000fe20000004100 */
[----:B------:R-:W-:-:S04]  /*3cc0*/  PRMT R14, RZ, 0x7610, R14 ;  /* 0x00007610ff0e7816 */ /* 0x000fc8000000000e */
[----:B------:R-:W-:-:S04]  /*3cd0*/  FMUL R15, R15, R60 ;  /* 0x0000003c0f0f7220 */ /* 0x000fc80000400000 */
[----:B------:R-:W-:-:S05]  /*3ce0*/  FFMA R15, R24, R59, R15 ;  /* 0x0000003b180f7223 */ /* 0x000fca000000000f */
[----:B------:R-:W-:-:S05]  /*3cf0*/  F2FP.SATFINITE.E5M2.F32.PACK_AB_MERGE_C R15, RZ, R15, RZ ;  /* 0x0000000fff0f723e */ /* 0x000fca00048060ff */
[----:B------:R1:W-:Y:S01]  /*3d00*/  @!P3 STG.E.U8 desc[UR36][R4.64], R15 ;  /* 0x0000000f0400b986 */ /* 0x0003e2000c101124 */
[----:B------:R-:W-:Y:S05]  /*3d10*/  @P2 BRA `(.L_x_45) ;  /* 0x0000000000042947 */ /* 0x000fea0003800000 */
[----:B------:R2:W5:Y:S02]  /*3d20*/  LDG.E.U8 R14, desc[UR36][R8.64+0x1] ;  /* 0x00000124080e7981 */ /* 0x000564000c1e1100 */
.L_x_45:
[----:B------:R-:W-:Y:S05]  /*3d30*/  BSYNC B1 ;  /* 0x0000000000017941 */ /* 0x000fea0003800000 */
.L_x_44:
[----:B-----5:R-:W-:Y:S01]  /*3d40*/  LOP3.LUT R14, R14, 0xff, RZ, 0xc0, !PT ;  /* 0x000000ff0e0e7812 */ /* 0x020fe200078ec0ff */
[----:B------:R-:W-:Y:S01]  /*3d50*/  BSSY B1, `(.L_x_46) ;  /* 0x0000012000017945 */ /* 0x000fe20003800000 */
[----:B------:R-:W-:Y:S02]  /*3d60*/  IADD3 R21, P3, R21, 0x8, RZ ;  /* 0x0000000815157810 */ /* 0x000fe40007f7e0ff */
[----:B------:R-:W-:Y:S02]  /*3d70*/  F2FP.F16.E5M2.UNPACK_B R14, R14 ;  /* 0x0000000eff0e723e */ /* 0x000fe400020004ff */
[----:B------:R-:W-:Y:S01]  /*3d80*/  ISETP.LT.OR P0, PT, R0, 0x9, !P0 ;  /* 0x000000090000780c */ /* 0x000fe20004701670 */
[----:B------:R-:W-:Y:S02]  /*3d90*/  IMAD.X R13, RZ, RZ, R13, P3 ;  /* 0x000000ffff0d7224 */ /* 0x000fe400018e060d */
[----:B-1----:R-:W-:Y:S02]  /*3da0*/  HADD2.F32 R15, -RZ, R14.H0_H0 ;  /* 0x2000000eff0f7230 */ /* 0x002fe40000004100 */
[----:B------:R-:W-:-:S02]  /*3db0*/  IMAD R14, R13, R22, RZ ;  /* 0x000000160d0e7224 */ /* 0x000fc400078e02ff */
[----:B------:R-:W-:-:S04]  /*3dc0*/  IMAD.WIDE.U32 R10, R21, R22, R10 ;  /* 0x00000016150a7225 */ /* 0x000fc800078e000a */
[----:B------:R-:W-:Y:S01]  /*3dd0*/  FMUL R12, R15, R60 ;  /* 0x0000003c0f0c7220 */ /* 0x000fe20000400000 */
[----:B------:R-:W-:-:S03]  /*3de0*/  IMAD R14, R21, R23, R14 ;  /* 0x00000017150e7224 */ /* 0x000fc600078e020e */
[----:B------:R-:W-:-:S01]  /*3df0*/  FFMA R12, R25, R59, R12 ;  /* 0x0000003b190c7223 */ /* 0x000fc2000000000c */
[----:B------:R-:W-:-:S04]  /*3e00*/  IADD3 R10, P3, R10, R62, RZ ;  /* 0x0000003e0a0a7210 */ /* 0x000fc80007f7e0ff */
[----:B------:R-:W-:Y:S02]  /*3e10*/  F2FP.SATFINITE.E5M2.F32.PACK_AB_MERGE_C R13, RZ, R12, RZ ;  /* 0x0000000cff0d723e */ /* 0x000fe400048060ff */
[----:B------:R-:W-:Y:S02]  /*3e20*/  IADD3.X R11, R63, R11, R14, P3, !PT ;  /* 0x0000000b3f0b7210 */ /* 0x000fe40001ffe40e */
[----:B------:R-:W-:Y:S01]  /*3e30*/  PRMT R12, RZ, 0x7610, R12 ;  /* 0x00007610ff0c7816 */ /* 0x000fe2000000000c */
[----:B------:R1:W-:Y:S01]  /*3e40*/  @!P2 STG.E.U8 desc[UR36][R4.64+0x1], R13 ;  /* 0x0000010d0400a986 */ /* 0x0003e2000c101124 */
[----:B------:R-:W-:Y:S05]  /*3e50*/  @P0 BRA `(.L_x_47) ;  /* 0x0000000000040947 */ /* 0x000fea0003800000 */
[----:B------:R3:W5:Y:S02]  /*3e60*/  LDG.E.U8 R12, desc[UR36][R10.64] ;  /* 0x000000240a0c7981 */ /* 0x000764000c1e1100 */
.L_x_47:
[----:B------:R-:W-:Y:S05]  /*3e70*/  BSYNC B1 ;  /* 0x0000000000017941 */ /* 0x000fea0003800000 */
.L_x_46:
[----:B-----5:R-:W-:Y:S01]  /*3e80*/  LOP3.LUT R12, R12, 0xff, RZ, 0xc0, !PT ;  /* 0x000000ff0c0c7812 */ /* 0x020fe200078ec0ff */
[----:B------:R-:W-:Y:S01]  /*3e90*/  BSSY B1, `(.L_x_48) ;  /* 0x000000b000017945 */ /* 0x000fe20003800000 */
[----:B------:R-:W-:Y:S02]  /*3ea0*/  ISETP.LT.OR P1, PT, R0, 0x9, !P1 ;  /* 0x000000090000780c */ /* 0x000fe40004f21670 */
[----:B------:R-:W-:-:S05]  /*3eb0*/  F2FP.F16.E5M2.UNPACK_B R12, R12 ;  /* 0x0000000cff0c723e */ /* 0x000fca00020004ff */
[----:B-1----:R-:W-:Y:S01]  /*3ec0*/  HADD2.F32 R13, -RZ, R12.H0_H0 ;  /* 0x2000000cff0d7230 */ /* 0x002fe20000004100 */
[----:B------:R-:W-:-:S04]  /*3ed0*/  PRMT R12, RZ, 0x7610, R12 ;  /* 0x00007610ff0c7816 */ /* 0x000fc8000000000c */
[----:B------:R-:W-:-:S04]  /*3ee0*/  FMUL R13, R13, R60 ;  /* 0x0000003c0d0d7220 */ /* 0x000fc80000400000 */
[----:B------:R-:W-:-:S05]  /*3ef0*/  FFMA R13, R26, R59, R13 ;  /* 0x0000003b1a0d7223 */ /* 0x000fca000000000d */
[----:B------:R-:W-:-:S05]  /*3f00*/  F2FP.SATFINITE.E5M2.F32.PACK_AB_MERGE_C R13, RZ, R13, RZ ;  /* 0x0000000dff0d723e */ /* 0x000fca00048060ff */
[----:B------:R1:W-:Y:S01]  /*3f10*/  @!P0 STG.E.U8 desc[UR36][R6.64], R13 ;  /* 0x0000000d06008986 */ /* 0x0003e2000c101124 */
[----:B------:R-:W-:Y:S05]  /*3f20*/  @P1 BRA `(.L_x_49) ;  /* 0x0000000000041947 */ /* 0x000fea0003800000 */
[----:B------:R4:W5:Y:S02]  /*3f30*/  LDG.E.U8 R12, desc[UR36][R10.64+0x1] ;  /* 0x000001240a0c7981 */ /* 0x000964000c1e1100 */
.L_x_49:
[----:B------:R-:W-:Y:S05]  /*3f40*/  BSYNC B1 ;  /* 0x0000000000017941 */ /* 0x000fea0003800000 */
.L_x_48:
[----:B-----5:R-:W-:Y:S01]  /*3f50*/  LOP3.LUT R12, R12, 0xff, RZ, 0xc0, !PT ;  /* 0x000000ff0c0c7812 */ /* 0x020fe200078ec0ff */
[----:B------:R-:W-:Y:S01]  /*3f60*/  BSSY B1, `(.L_x_50) ;  /* 0x000000c000017945 */ /* 0x000fe20003800000 */
[----:B------:R-:W-:Y:S02]  /*3f70*/  ISETP.GE.AND P0, PT, R3, 0x9, PT ;  /* 0x000000090300780c */ /* 0x000fe40003f06270 */
[----:B------:R-:W-:Y:S02]  /*3f80*/  F2FP.F16.E5M2.UNPACK_B R12, R12 ;  /* 0x0000000cff0c723e */ /* 0x000fe400020004ff */
[----:B------:R-:W-:-:S03]  /*3f90*/  ISETP.LT.OR P2, PT, R0, 0x1, !P0 ;  /* 0x000000010000780c */ /* 0x000fc60004741670 */
[----:B-1----:R-:W-:-:S05]  /*3fa0*/  HADD2.F32 R13, -RZ, R12.H0_H0 ;  /* 0x2000000cff0d7230 */ /* 0x002fca0000004100 */
[----:B------:R-:W-:-:S04]  /*3fb0*/  FMUL R12, R13, R60 ;  /* 0x0000003c0d0c7220 */ /* 0x000fc80000400000 */
[----:B------:R-:W-:-:S05]  /*3fc0*/  FFMA R12, R27, R59, R12 ;  /* 0x0000003b1b0c7223 */ /* 0x000fca000000000c */
[----:B------:R-:W-:Y:S02]  /*3fd0*/  F2FP.SATFINITE.E5M2.F32.PACK_AB_MERGE_C R13, RZ, R12, RZ ;  /* 0x0000000cff0d723e */ /* 0x000fe400048060ff */
[----:B------:R-:W-:-:S03]  /*3fe0*/  PRMT R12, RZ, 0x7610, R12 ;  /* 0x00007610ff0c7816 */ /* 0x000fc6000000000c */
[----:B------:R1:W-:Y:S01]  /*3ff0*/  @!P1 STG.E.U8 desc[UR36][R6.64+0x1], R13 ;  /* 0x0000010d06009986 */ /* 0x0003e2000c101124 */
[----:B------:R-:W-:Y:S05]  /*4000*/  @P2 BRA `(.L_x_51) ;  /* 0x0000000000042947 */ /* 0x000fea0003800000 */
[----:B------:R0:W5:Y:S02]  /*4010*/  LDG.E.U8 R12, desc[UR36][R8.64+0x8] ;  /* 0x00000824080c7981 */ /* 0x000164000c1e1100 */
.L_x_51:
[----:B------:R-:W-:Y:S05]  /*4020*/  BSYNC B1 ;  /* 0x0000000000017941 */ /* 0x000fea0003800000 */
.L_x_50:
[----:B-----5:R-:W-:Y:S01]  /*4030*/  LOP3.LUT R12, R12, 0xff, RZ, 0xc0, !PT ;  /* 0x000000ff0c0c7812 */ /* 0x020fe200078ec0ff */
[----:B------:R-:W-:Y:S01]  /*4040*/  BSSY B1, `(.L_x_52) ;  /* 0x000000c000017945 */ /* 0x000fe20003800000 */
[----:B------:R-:W-:Y:S02]  /*4050*/  ISETP.GE.AND P1, PT, R3, 0xa, PT ;  /* 0x0000000a0300780c */ /* 0x000fe40003f26270 */
[----:B------:R-:W-:Y:S02]  /*4060*/  F2FP.F16.E5M2.UNPACK_B R12, R12 ;  /* 0x0000000cff0c723e */ /* 0x000fe400020004ff */
[----:B------:R-:W-:-:S03]  /*4070*/  ISETP.LT.OR P3, PT, R0, 0x1, !P1 ;  /* 0x000000010000780c */ /* 0x000fc60004f61670 */
        /* <DEDUP_REMOVED lines=8> */
.L_x_53:
[----:B------:R-:W-:Y:S05]  /*4100*/  BSYNC B1 ;  /* 0x0000000000017941 */ /* 0x000fea0003800000 */
.L_x_52:
[----:B-----5:R-:W-:Y:S01]  /*4110*/  LOP3.LUT R12, R12, 0xff, RZ, 0xc0, !PT ;  /* 0x000000ff0c0c7812 */ /* 0x020fe200078ec0ff */
[----:B------:R-:W-:Y:S01]  /*4120*/  BSSY B1, `(.L_x_54) ;  /* 0x000000b000017945 */ /* 0x000fe20003800000 */
[----:B------:R-:W-:Y:S02]  /*4130*/  ISETP.LT.OR P0, PT, R0, 0x9, !P0 ;  /* 0x000000090000780c */ /* 0x000fe40004701670 */
[----:B------:R-:W-:-:S05]  /*4140*/  F2FP.F16.E5M2.UNPACK_B R12, R12 ;  /* 0x0000000cff0c723e */ /* 0x000fca00020004ff */
        /* <DEDUP_REMOVED lines=8> */
.L_x_55:
[----:B------:R-:W-:Y:S05]  /*41d0*/  BSYNC B1 ;  /* 0x0000000000017941 */ /* 0x000fea0003800000 */
.L_x_54:
        /* <DEDUP_REMOVED lines=12> */
.L_x_57:
[----:B------:R-:W-:Y:S05]  /*42a0*/  BSYNC B1 ;  /* 0x0000000000017941 */ /* 0x000fea0003800000 */
.L_x_56:
        /* <DEDUP_REMOVED lines=13> */
.L_x_59:
[----:B------:R-:W-:Y:S05]  /*4380*/  BSYNC B1 ;  /* 0x0000000000017941 */ /* 0x000fea0003800000 */
.L_x_58:
        /* <DEDUP_REMOVED lines=13> */
.L_x_61:
[----:B------:R-:W-:Y:S05]  /*4460*/  BSYNC B1 ;  /* 0x0000000000017941 */ /* 0x000fea0003800000 */
.L_x_60:
        /* <DEDUP_REMOVED lines=12> */
.L_x_63:
[----:B------:R-:W-:Y:S05]  /*4530*/  BSYNC B1 ;  /* 0x0000000000017941 */ /* 0x000fea0003800000 */
.L_x_62:
        /* <DEDUP_REMOVED lines=12> */
.L_x_65:
[----:B------:R-:W-:Y:S05]  /*4600*/  BSYNC B1 ;  /* 0x0000000000017941 */ /* 0x000fea0003800000 */
.L_x_64:
        /* <DEDUP_REMOVED lines=13> */
.L_x_67:
[----:B------:R-:W-:Y:S05]  /*46e0*/  BSYNC B1 ;  /* 0x0000000000017941 */ /* 0x000fea0003800000 */
.L_x_66:
        /* <DEDUP_REMOVED lines=13> */
.L_x_69:
[----:B------:R-:W-:Y:S05]  /*47c0*/  BSYNC B1 ;  /* 0x0000000000017941 */ /* 0x000fea0003800000 */
.L_x_68:
        /* <DEDUP_REMOVED lines=12> */
.L_x_71:
[----:B------:R-:W-:Y:S05]  /*4890*/  BSYNC B1 ;  /* 0x0000000000017941 */ /* 0x000fea0003800000 */
.L_x_70:
        /* <DEDUP_REMOVED lines=12> */
.L_x_73:
[----:B------:R-:W-:Y:S05]  /*4960*/  BSYNC B1 ;  /* 0x0000000000017941 */ /* 0x000fea0003800000 */
.L_x_72:
        /* <DEDUP_REMOVED lines=13> */
.L_x_75:
[----:B------:R-:W-:Y:S05]  /*4a40*/  BSYNC B1 ;  /* 0x0000000000017941 */ /* 0x000fea0003800000 */
.L_x_74:
        /* <DEDUP_REMOVED lines=13> */
.L_x_77:
[----:B------:R-:W-:Y:S05]  /*4b20*/  BSYNC B1 ;  /* 0x0000000000017941 */ /* 0x000fea0003800000 */
.L_x_76:
        /* <DEDUP_REMOVED lines=12> */
.L_x_79:
[----:B------:R-:W-:Y:S05]  /*4bf0*/  BSYNC B1 ;  /* 0x0000000000017941 */ /* 0x000fea0003800000 */
.L_x_78:
        /* <DEDUP_REMOVED lines=12> */
.L_x_81:
[----:B------:R-:W-:Y:S05]  /*4cc0*/  BSYNC B1 ;  /* 0x0000000000017941 */ /* 0x000fea0003800000 */
.L_x_80:
        /* <DEDUP_REMOVED lines=13> */
.L_x_83:
[----:B------:R-:W-:Y:S05]  /*4da0*/  BSYNC B1 ;  /* 0x0000000000017941 */ /* 0x000fea0003800000 */
.L_x_82:
        /* <DEDUP_REMOVED lines=13> */
.L_x_85:
[----:B------:R-:W-:Y:S05]  /*4e80*/  BSYNC B1 ;  /* 0x0000000000017941 */ /* 0x000fea0003800000 */
.L_x_84:
        /* <DEDUP_REMOVED lines=12> */
.L_x_87:
[----:B------:R-:W-:Y:S05]  /*4f50*/  BSYNC B1 ;  /* 0x0000000000017941 */ /* 0x000fea0003800000 */
.L_x_86:
        /* <DEDUP_REMOVED lines=12> */
.L_x_89:
[----:B------:R-:W-:Y:S05]  /*5020*/  BSYNC B1 ;  /* 0x0000000000017941 */ /* 0x000fea0003800000 */
.L_x_88:
        /* <DEDUP_REMOVED lines=13> */
.L_x_91:
[----:B------:R-:W-:Y:S05]  /*5100*/  BSYNC B1 ;  /* 0x0000000000017941 */ /* 0x000fea0003800000 */
.L_x_90:
        /* <DEDUP_REMOVED lines=13> */
.L_x_93:
[----:B------:R-:W-:Y:S05]  /*51e0*/  BSYNC B1 ;  /* 0x0000000000017941 */ /* 0x000fea0003800000 */
.L_x_92:
        /* <DEDUP_REMOVED lines=12> */
.L_x_95:
[----:B------:R-:W-:Y:S05]  /*52b0*/  BSYNC B1 ;  /* 0x0000000000017941 */ /* 0x000fea0003800000 */
.L_x_94:
        /* <DEDUP_REMOVED lines=12> */
.L_x_97:
[----:B------:R-:W-:Y:S05]  /*5380*/  BSYNC B1 ;  /* 0x0000000000017941 */ /* 0x000fea0003800000 */
.L_x_96:
        /* <DEDUP_REMOVED lines=13> */
.L_x_99:
[----:B------:R-:W-:Y:S05]  /*5460*/  BSYNC B1 ;  /* 0x0000000000017941 */ /* 0x000fea0003800000 */
.L_x_98:
[----:B-----5:R-:W-:Y:S01]  /*5470*/  LOP3.LUT R12, R12, 0xff, RZ, 0xc0, !PT ;  /* 0x000000ff0c0c7812 */ /* 0x020fe200078ec0ff */
[----:B------:R-:W-:Y:S01]  /*5480*/  BSSY B1, `(.L_x_100) ;  /* 0x000000c000017945 */ /* 0x000fe20003800000 */
[----:B------:R-:W-:Y:S02]  /*5490*/  ISETP.GE.AND P1, PT, R3, 0x3a, PT ;  /* 0x0000003a0300780c */ /* 0x000fe40003f26270 */
[----:B------:R-:W-:Y:S02]  /*54a0*/  F2FP.F16.E5M2.UNPACK_B R12, R12 ;  /* 0x0000000cff0c723e */ /* 0x000fe400020004ff */
[----:B------:R-:W-:Y:S02]  /*54b0*/  ISETP.LT.OR P3, PT, R0, 0x1, !P1 ;  /* 0x000000010000780c */ /* 0x000fe40004f61670 */
[----:B------:R-:W-:Y:S01]  /*54c0*/  PRMT R3, RZ, 0x7610, R3 ;  /* 0x00007610ff037816 */ /* 0x000fe20000000003 */
[----:B-1----:R-:W-:-:S05]  /*54d0*/  HADD2.F32 R13, -RZ, R12.H0_H0 ;  /* 0x2000000cff0d7230 */ /* 0x002fca0000004100 */
[----:B------:R-:W-:-:S04]  /*54e0*/  FMUL R13, R13, R60 ;  /* 0x0000003c0d0d7220 */ /* 0x000fc80000400000 */
[----:B------:R-:W-:-:S05]  /*54f0*/  FFMA R13, R52, R59, R13 ;  /* 0x0000003b340d7223 */ /* 0x000fca000000000d */
[----:B------:R-:W-:-:S05]  /*5500*/  F2FP.SATFINITE.E5M2.F32.PACK_AB_MERGE_C R13, RZ, R13, RZ ;  /* 0x0000000dff0d723e */ /* 0x000fca00048060ff */
[----:B------:R1:W-:Y:S01]  /*5510*/  @!P2 STG.E.U8 desc[UR36][R4.64+0x38], R13 ;  /* 0x0000380d0400a986 */ /* 0x0003e2000c101124 */
[----:B------:R-:W-:Y:S05]  /*5520*/  @P3 BRA `(.L_x_101) ;  /* 0x0000000000043947 */ /* 0x000fea0003800000 */
[----:B------:R0:W5:Y:S02]  /*5530*/  LDG.E.U8 R3, desc[UR36][R8.64+0x39] ;  /* 0x0000392408037981 */ /* 0x000164000c1e1100 */
.L_x_101:
[----:B------:R-:W-:Y:S05]  /*5540*/  BSYNC B1 ;  /* 0x0000000000017941 */ /* 0x000fea0003800000 */
.L_x_100:
[----:B-----5:R-:W-:Y:S01]  /*5550*/  LOP3.LUT R3, R3, 0xff, RZ, 0xc0, !PT ;  /* 0x000000ff03037812 */ /* 0x020fe200078ec0ff */
[----:B------:R-:W-:Y:S01]  /*5560*/  BSSY B1, `(.L_x_102) ;  /* 0x000000b000017945 */ /* 0x000fe20003800000 */
[----:B------:R-:W-:Y:S02]  /*5570*/  ISETP.LT.OR P0, PT, R0, 0x9, !P0 ;  /* 0x000000090000780c */ /* 0x000fe40004701670 */
[----:B------:R-:W-:-:S05]  /*5580*/  F2FP.F16.E5M2.UNPACK_B R3, R3 ;  /* 0x00000003ff03723e */ /* 0x000fca00020004ff */
[----:B------:R-:W-:-:S05]  /*5590*/  HADD2.F32 R3, -RZ, R3.H0_H0 ;  /* 0x20000003ff037230 */ /* 0x000fca0000004100 */
[----:B0-2---:R-:W-:Y:S01]  /*55a0*/  FMUL R8, R3, R60 ;  /* 0x0000003c03087220 */ /* 0x005fe20000400000 */
[----:B------:R-:W-:-:S03]  /*55b0*/  PRMT R3, RZ, 0x7610, R3 ;  /* 0x00007610ff037816 */ /* 0x000fc60000000003 */
[----:B------:R-:W-:-:S05]  /*55c0*/  FFMA R8, R53, R59, R8 ;  /* 0x0000003b35087223 */ /* 0x000fca0000000008 */
[----:B------:R-:W-:-:S05]  /*55d0*/  F2FP.SATFINITE.E5M2.F32.PACK_AB_MERGE_C R9, RZ, R8, RZ ;  /* 0x00000008ff09723e */ /* 0x000fca00048060ff */
[----:B------:R0:W-:Y:S01]  /*55e0*/  @!P3 STG.E.U8 desc[UR36][R4.64+0x39], R9 ;  /* 0x000039090400b986 */ /* 0x0001e2000c101124 */
[----:B------:R-:W-:Y:S05]  /*55f0*/  @P0 BRA `(.L_x_103) ;  /* 0x0000000000040947 */ /* 0x000fea0003800000 */
[----:B------:R2:W5:Y:S02]  /*5600*/  LDG.E.U8 R3, desc[UR36][R10.64+0x38] ;  /* 0x000038240a037981 */ /* 0x000564000c1e1100 */
.L_x_103:
[----:B------:R-:W-:Y:S05]  /*5610*/  BSYNC B1 ;  /* 0x0000000000017941 */ /* 0x000fea0003800000 */
.L_x_102:
[----:B-----5:R-:W-:Y:S01]  /*5620*/  LOP3.LUT R3, R3, 0xff, RZ, 0xc0, !PT ;  /* 0x000000ff03037812 */ /* 0x020fe200078ec0ff */
[----:B------:R-:W-:Y:S01]  /*5630*/  BSSY B1, `(.L_x_104) ;  /* 0x000000b000017945 */ /* 0x000fe20003800000 */
[----:B------:R-:W-:Y:S02]  /*5640*/  ISETP.LT.OR P1, PT, R0, 0x9, !P1 ;  /* 0x000000090000780c */ /* 0x000fe40004f21670 */
[----:B------:R-:W-:Y:S02]  /*5650*/  F2FP.F16.E5M2.UNPACK_B R3, R3 ;  /* 0x00000003ff03723e */ /* 0x000fe400020004ff */
[----:B------:R-:W-:-:S03]  /*5660*/  PRMT R0, RZ, 0x7610, R0 ;  /* 0x00007610ff007816 */ /* 0x000fc60000000000 */
[----:B------:R-:W-:-:S05]  /*5670*/  HADD2.F32 R3, -RZ, R3.H0_H0 ;  /* 0x20000003ff037230 */ /* 0x000fca0000004100 */
[----:B------:R-:W-:-:S04]  /*5680*/  FMUL R3, R3, R60 ;  /* 0x0000003c03037220 */ /* 0x000fc80000400000 */
[----:B------:R-:W-:-:S05]  /*5690*/  FFMA R3, R54, R59, R3 ;  /* 0x0000003b36037223 */ /* 0x000fca0000000003 */
[----:B------:R-:W-:-:S05]  /*56a0*/  F2FP.SATFINITE.E5M2.F32.PACK_AB_MERGE_C R3, RZ, R3, RZ ;  /* 0x00000003ff03723e */ /* 0x000fca00048060ff */
[----:B------:R0:W-:Y:S01]  /*56b0*/  @!P0 STG.E.U8 desc[UR36][R6.64+0x38], R3 ;  /* 0x0000380306008986 */ /* 0x0001e2000c101124 */
[----:B------:R-:W-:Y:S05]  /*56c0*/  @P1 BRA `(.L_x_105) ;  /* 0x0000000000041947 */ /* 0x000fea0003800000 */
[----:B------:R0:W5:Y:S02]  /*56d0*/  LDG.E.U8 R0, desc[UR36][R10.64+0x39] ;  /* 0x000039240a007981 */ /* 0x000164000c1e1100 */
.L_x_105:
[----:B------:R-:W-:Y:S05]  /*56e0*/  BSYNC B1 ;  /* 0x0000000000017941 */ /* 0x000fea0003800000 */
.L_x_104:
[----:B------:R-:W-:Y:S05]  /*56f0*/  @P1 BRA `(.L_x_106) ;  /* 0x0000000800601947 */ /* 0x000fea0003800000 */
[----:B-----5:R-:W-:-:S04]  /*5700*/  LOP3.LUT R0, R0, 0xff, RZ, 0xc0, !PT ;  /* 0x000000ff00007812 */ /* 0x020fc800078ec0ff */
[----:B------:R-:W-:-:S05]  /*5710*/  F2FP.F16.E5M2.UNPACK_B R0, R0 ;  /* 0x00000000ff00723e */ /* 0x000fca00020004ff */
[----:B0-----:R-:W-:-:S05]  /*5720*/  HADD2.F32 R3, -RZ, R0.H0_H0 ;  /* 0x20000000ff037230 */ /* 0x001fca0000004100 */
[----:B------:R-:W-:-:S04]  /*5730*/  FMUL R0, R3, R60 ;  /* 0x0000003c03007220 */ /* 0x000fc80000400000 */
[----:B------:R-:W-:-:S05]  /*5740*/  FFMA R0, R55, R59, R0 ;  /* 0x0000003b37007223 */ /* 0x000fca0000000000 */
[----:B------:R-:W-:-:S05]  /*5750*/  F2FP.SATFINITE.E5M2.F32.PACK_AB_MERGE_C R3, RZ, R0, RZ ;  /* 0x00000000ff03723e */ /* 0x000fca00048060ff */
[----:B------:R0:W-:Y:S01]  /*5760*/  STG.E.U8 desc[UR36][R6.64+0x39], R3 ;  /* 0x0000390306007986 */ /* 0x0001e2000c101124 */
[----:B------:R-:W-:Y:S05]  /*5770*/  BRA `(.L_x_106) ;  /* 0x0000000800407947 */ /* 0x000fea0003800000 */
.L_x_41:
[C---:B------:R-:W-:Y:S01]  /*5780*/  ISETP.GE.AND P1, PT, R3.reuse, 0x1, PT ;  /* 0x000000010300780c */ /* 0x040fe20003f26270 */
[-C--:B------:R-:W-:Y:S01]  /*5790*/  FMUL R24, R24, R59.reuse ;  /* 0x0000003b18187220 */ /* 0x080fe20000400000 */
[----:B------:R-:W-:Y:S01]  /*57a0*/  ISETP.GE.AND P3, PT, R3, 0x2, PT ;  /* 0x000000020300780c */ /* 0x000fe20003f66270 */
[-C--:B------:R-:W-:Y:S01]  /*57b0*/  FMUL R25, R25, R59.reuse ;  /* 0x0000003b19197220 */ /* 0x080fe20000400000 */
[----:B------:R-:W-:Y:S01]  /*57c0*/  ISETP.LT.OR P2, PT, R0, 0x1, !P1 ;  /* 0x000000010000780c */ /* 0x000fe20004f41670 */
[-C--:B------:R-:W-:Y:S01]  /*57d0*/  FMUL R26, R26, R59.reuse ;  /* 0x0000003b1a1a7220 */ /* 0x080fe20000400000 */
[C---:B------:R-:W-:Y:S01]  /*57e0*/  ISETP.LT.OR P5, PT, R0.reuse, 0x1, !P3 ;  /* 0x000000010000780c */ /* 0x040fe20005fa1670 */
[-C--:B------:R-:W-:Y:S01]  /*57f0*/  FMUL R27, R27, R59.reuse ;  /* 0x0000003b1b1b7220 */ /* 0x080fe20000400000 */
[----:B------:R-:W-:Y:S01]  /*5800*/  ISETP.LT.OR P1, PT, R0, 0x9, !P1 ;  /* 0x000000090000780c */ /* 0x000fe20004f21670 */
[-C--:B------:R-:W-:Y:S01]  /*5810*/  FMUL R28, R28, R59.reuse ;  /* 0x0000003b1c1c7220 */ /* 0x080fe20000400000 */
[----:B------:R-:W-:Y:S01]  /*5820*/  F2FP.SATFINITE.E5M2.F32.PACK_AB_MERGE_C R9, RZ, R24, RZ ;  /* 0x00000018ff09723e */ /* 0x000fe200048060ff */
[-C--:B------:R-:W-:Y:S01]  /*5830*/  FMUL R29, R29, R59.reuse ;  /* 0x0000003b1d1d7220 */ /* 0x080fe20000400000 */
[----:B------:R-:W-:Y:S01]  /*5840*/  ISETP.GE.AND P0, PT, R3, 0x9, PT ;  /* 0x000000090300780c */ /* 0x000fe20003f06270 */
[----:B------:R-:W-:Y:S01]  /*5850*/  FMUL R30, R30, R59 ;  /* 0x0000003b1e1e7220 */ /* 0x000fe20000400000 */
[----:B------:R-:W-:Y:S01]  /*5860*/  F2FP.SATFINITE.E5M2.F32.PACK_AB_MERGE_C R25, RZ, R25, RZ ;  /* 0x00000019ff19723e */ /* 0x000fe200048060ff */
[-C--:B------:R-:W-:Y:S01]  /*5870*/  FMUL R31, R31, R59.reuse ;  /* 0x0000003b1f1f7220 */ /* 0x080fe20000400000 */
[----:B------:R-:W-:Y:S01]  /*5880*/  F2FP.SATFINITE.E5M2.F32.PACK_AB_MERGE_C R11, RZ, R26, RZ ;  /* 0x0000001aff0b723e */ /* 0x000fe200048060ff */
[----:B------:R0:W-:Y:S01]  /*5890*/  @!P2 STG.E.U8 desc[UR36][R4.64], R9 ;  /* 0x000000090400a986 */ /* 0x0001e2000c101124 */
[----:B------:R-:W-:Y:S01]  /*58a0*/  ISETP.LT.OR P3, PT, R0, 0x9, !P3 ;  /* 0x000000090000780c */ /* 0x000fe20005f61670 */
[-C--:B------:R-:W-:Y:S01]  /*58b0*/  FMUL R32, R32, R59.reuse ;  /* 0x0000003b20207220 */ /* 0x080fe20000400000 */
[C---:B------:R-:W-:Y:S01]  /*58c0*/  ISETP.LT.OR P4, PT, R0.reuse, 0x1, !P0 ;  /* 0x000000010000780c */ /* 0x040fe20004781670 */
[----:B------:R-:W-:Y:S01]  /*58d0*/  @!P5 STG.E.U8 desc[UR36][R4.64+0x1], R25 ;  /* 0x000001190400d986 */ /* 0x000fe2000c101124 */
[----:B------:R-:W-:Y:S01]  /*58e0*/  ISETP.GE.AND P2, PT, R3, 0xa, PT ;  /* 0x0000000a0300780c */ /* 0x000fe20003f46270 */
[----:B------:R-:W-:Y:S01]  /*58f0*/  FMUL R33, R33, R59 ;  /* 0x0000003b21217220 */ /* 0x000fe20000400000 */
[----:B------:R-:W-:Y:S01]  /*5900*/  F2FP.SATFINITE.E5M2.F32.PACK_AB_MERGE_C R27, RZ, R27, RZ ;  /* 0x0000001bff1b723e */ /* 0x000fe200048060ff */
[----:B------:R1:W-:Y:S01]  /*5910*/  @!P1 STG.E.U8 desc[UR36][R6.64], R11 ;  /* 0x0000000b06009986 */ /* 0x0003e2000c101124 */
[----:B------:R-:W-:Y:S01]  /*5920*/  ISETP.LT.OR P1, PT, R0, 0x1, !P2 ;  /* 0x000000010000780c */ /* 0x000fe20005721670 */
[-C--:B------:R-:W-:Y:S01]  /*5930*/  FMUL R34, R34, R59.reuse ;  /* 0x0000003b22227220 */ /* 0x080fe20000400000 */
[----:B------:R-:W-:Y:S01]  /*5940*/  F2FP.SATFINITE.E5M2.F32.PACK_AB_MERGE_C R13, RZ, R28, RZ ;  /* 0x0000001cff0d723e */ /* 0x000fe200048060ff */
[----:B------:R-:W-:Y:S01]  /*5950*/  FMUL R35, R35, R59 ;  /* 0x0000003b23237220 */ /* 0x000fe20000400000 */
[----:B------:R-:W-:Y:S01]  /*5960*/  ISETP.GE.AND P5, PT, R3, 0x11, PT ;  /* 0x000000110300780c */ /* 0x000fe20003fa6270 */
[----:B------:R-:W-:Y:S01]  /*5970*/  @!P3 STG.E.U8 desc[UR36][R6.64+0x1], R27 ;  /* 0x0000011b0600b986 */ /* 0x000fe2000c101124 */
[----:B------:R-:W-:Y:S01]  /*5980*/  F2FP.SATFINITE.E5M2.F32.PACK_AB_MERGE_C R29, RZ, R29, RZ ;  /* 0x0000001dff1d723e */ /* 0x000fe200048060ff */
[-C--:B------:R-:W-:Y:S01]  /*5990*/  FMUL R36, R36, R59.reuse ;  /* 0x0000003b24247220 */ /* 0x080fe20000400000 */
[C---:B------:R-:W-:Y:S01]  /*59a0*/  ISETP.LT.OR P0, PT, R0.reuse, 0x9, !P0 ;  /* 0x000000090000780c */ /* 0x040fe20004701670 */
[----:B------:R-:W-:Y:S01]  /*59b0*/  @!P4 STG.E.U8 desc[UR36][R4.64+0x8], R13 ;  /* 0x0000080d0400c986 */ /* 0x000fe2000c101124 */
[C---:B------:R-:W-:Y:S01]  /*59c0*/  ISETP.LT.OR P2, PT, R0.reuse, 0x9, !P2 ;  /* 0x000000090000780c */ /* 0x040fe20005741670 */
[-C--:B------:R-:W-:Y:S01]  /*59d0*/  FMUL R37, R37, R59.reuse ;  /* 0x0000003b25257220 */ /* 0x080fe20000400000 */
[----:B------:R-:W-:Y:S01]  /*59e0*/  ISETP.GE.AND P4, PT, R3, 0x12, PT ;  /* 0x000000120300780c */ /* 0x000fe20003f86270 */
[----:B------:R-:W-:Y:S01]  /*59f0*/  @!P1 STG.E.U8 desc[UR36][R4.64+0x9], R29 ;  /* 0x0000091d04009986 */ /* 0x000fe2000c101124 */
[----:B------:R-:W-:Y:S01]  /*5a00*/  ISETP.LT.OR P3, PT, R0, 0x1, !P5 ;  /* 0x000000010000780c */ /* 0x000fe20006f61670 */
[-C--:B------:R-:W-:Y:S01]  /*5a10*/  FMUL R38, R38, R59.reuse ;  /* 0x0000003b26267220 */ /* 0x080fe20000400000 */
[----:B------:R-:W-:Y:S01]  /*5a20*/  ISETP.LT.OR P1, PT, R0, 0x1, !P4 ;  /* 0x000000010000780c */ /* 0x000fe20006721670 */
[-C--:B------:R-:W-:Y:S01]  /*5a30*/  FMUL R39, R39, R59.reuse ;  /* 0x0000003b27277220 */ /* 0x080fe20000400000 */
[----:B0-----:R-:W-:Y:S01]  /*5a40*/  F2FP.SATFINITE.E5M2.F32.PACK_AB_MERGE_C R9, RZ, R30, RZ ;  /* 0x0000001eff09723e */ /* 0x001fe200048060ff */
[----:B------:R-:W-:Y:S01]  /*5a50*/  FMUL R40, R40, R59 ;  /* 0x0000003b28287220 */ /* 0x000fe20000400000 */
[----:B------:R-:W-:Y:S01]  /*5a60*/  F2FP.SATFINITE.E5M2.F32.PACK_AB_MERGE_C R31, RZ, R31, RZ ;  /* 0x0000001fff1f723e */ /* 0x000fe200048060ff */
[----:B------:R-:W-:Y:S01]  /*5a70*/  FMUL R41, R41, R59 ;  /* 0x0000003b29297220 */ /* 0x000fe20000400000 */
[----:B-1----:R-:W-:Y:S01]  /*5a80*/  F2FP.SATFINITE.E5M2.F32.PACK_AB_MERGE_C R11, RZ, R32, RZ ;  /* 0x00000020ff0b723e */ /* 0x002fe200048060ff */
[----:B------:R0:W-:Y:S01]  /*5a90*/  @!P0 STG.E.U8 desc[UR36][R6.64+0x8], R9 ;  /* 0x0000080906008986 */ /* 0x0001e2000c101124 */
[----:B------:R-:W-:Y:S01]  /*5aa0*/  F2FP.SATFINITE.E5M2.F32.PACK_AB_MERGE_C R33, RZ, R33, RZ ;  /* 0x00000021ff21723e */ /* 0x000fe200048060ff */
[-C--:B------:R-:W-:Y:S01]  /*5ab0*/  FMUL R42, R42, R59.reuse ;  /* 0x0000003b2a2a7220 */ /* 0x080fe20000400000 */
[C---:B------:R-:W-:Y:S01]  /*5ac0*/  ISETP.LT.OR P4, PT, R0.reuse, 0x9, !P4 ;  /* 0x000000090000780c */ /* 0x040fe20006781670 */
[----:B------:R-:W-:Y:S01]  /*5ad0*/  @!P2 STG.E.U8 desc[UR36][R6.64+0x9], R31 ;  /* 0x0000091f0600a986 */ /* 0x000fe2000c101124 */
[----:B------:R-:W-:Y:S01]  /*5ae0*/  ISETP.LT.OR P2, PT, R0, 0x9, !P5 ;  /* 0x000000090000780c */ /* 0x000fe20006f41670 */
[----:B------:R-:W-:Y:S01]  /*5af0*/  FMUL R43, R43, R59 ;  /* 0x0000003b2b2b7220 */ /* 0x000fe20000400000 */
[----:B------:R-:W-:Y:S01]  /*5b00*/  F2FP.SATFINITE.E5M2.F32.PACK_AB_MERGE_C R35, RZ, R35, RZ ;  /* 0x00000023ff23723e */ /* 0x000fe200048060ff */
[----:B------:R1:W-:Y:S01]  /*5b10*/  @!P3 STG.E.U8 desc[UR36][R4.64+0x10], R11 ;  /* 0x0000100b0400b986 */ /* 0x0003e2000c101124 */
[C---:B------:R-:W-:Y:S01]  /*5b20*/  ISETP.GE.AND P3, PT, R3.reuse, 0x19, PT ;  /* 0x000000190300780c */ /* 0x040fe20003f66270 */
[----:B------:R-:W-:Y:S01]  /*5b30*/  FMUL R44, R44, R59 ;  /* 0x0000003b2c2c7220 */ /* 0x000fe20000400000 */
[----:B------:R-:W-:Y:S01]  /*5b40*/  F2FP.SATFINITE.E5M2.F32.PACK_AB_MERGE_C R37, RZ, R37, RZ ;  /* 0x00000025ff25723e */ /* 0x000fe200048060ff */
[----:B------:R-:W-:Y:S01]  /*5b50*/  @!P1 STG.E.U8 desc[UR36][R4.64+0x11], R33 ;  /* 0x0000112104009986 */ /* 0x000fe2000c101124 */
[----:B------:R-:W-:Y:S01]  /*5b60*/  ISETP.GE.AND P1, PT, R3, 0x1a, PT ;  /* 0x0000001a0300780c */ /* 0x000fe20003f26270 */
[-C--:B------:R-:W-:Y:S01]  /*5b70*/  FMUL R45, R45, R59.reuse ;  /* 0x0000003b2d2d7220 */ /* 0x080fe20000400000 */
[----:B------:R-:W-:Y:S01]  /*5b80*/  ISETP.LT.OR P0, PT, R0, 0x1, !P3 ;  /* 0x000000010000780c */ /* 0x000fe20005f01670 */
[----:B------:R-:W-:Y:S01]  /*5b90*/  @!P4 STG.E.U8 desc[UR36][R6.64+0x11], R35 ;  /* 0x000011230600c986 */ /* 0x000fe2000c101124 */
[----:B0-----:R-:W-:Y:S01]  /*5ba0*/  F2FP.SATFINITE.E5M2.F32.PACK_AB_MERGE_C R9, RZ, R34, RZ ;  /* 0x00000022ff09723e */ /* 0x001fe200048060ff */
[-C--:B------:R-:W-:Y:S01]  /*5bb0*/  FMUL R46, R46, R59.reuse ;  /* 0x0000003b2e2e7220 */ /* 0x080fe20000400000 */
[C---:B------:R-:W-:Y:S01]  /*5bc0*/  ISETP.LT.OR P5, PT, R0.reuse, 0x1, !P1 ;  /* 0x000000010000780c */ /* 0x040fe20004fa1670 */
[-C--:B------:R-:W-:Y:S01]  /*5bd0*/  FMUL R47, R47, R59.reuse ;  /* 0x0000003b2f2f7220 */ /* 0x080fe20000400000 */
[----:B------:R-:W-:Y:S01]  /*5be0*/  ISETP.LT.OR P3, PT, R0, 0x9, !P3 ;  /* 0x000000090000780c */ /* 0x000fe20005f61670 */
[----:B------:R0:W-:Y:S01]  /*5bf0*/  @!P2 STG.E.U8 desc[UR36][R6.64+0x10], R9 ;  /* 0x000010090600a986 */ /* 0x0001e2000c101124 */
[----:B-1----:R-:W-:Y:S01]  /*5c00*/  F2FP.SATFINITE.E5M2.F32.PACK_AB_MERGE_C R11, RZ, R36, RZ ;  /* 0x00000024ff0b723e */ /* 0x002fe200048060ff */
[-C--:B------:R-:W-:Y:S01]  /*5c10*/  FMUL R48, R48, R59.reuse ;  /* 0x0000003b30307220 */ /* 0x080fe20000400000 */
[----:B------:R-:W-:Y:S01]  /*5c20*/  ISETP.GE.AND P2, PT, R3, 0x21, PT ;  /* 0x000000210300780c */ /* 0x000fe20003f46270 */
[-C--:B------:R-:W-:Y:S01]  /*5c30*/  FMUL R49, R49, R59.reuse ;  /* 0x0000003b31317220 */ /* 0x080fe20000400000 */
[C---:B------:R-:W-:Y:S01]  /*5c40*/  ISETP.LT.OR P1, PT, R0.reuse, 0x9, !P1 ;  /* 0x000000090000780c */ /* 0x040fe20004f21670 */
[----:B------:R-:W-:Y:S01]  /*5c50*/  @!P0 STG.E.U8 desc[UR36][R4.64+0x18], R11 ;  /* 0x0000180b04008986 */ /* 0x000fe2000c101124 */
[----:B------:R-:W-:Y:S01]  /*5c60*/  ISETP.LT.OR P4, PT, R0, 0x1, !P2 ;  /* 0x000000010000780c */ /* 0x000fe20005781670 */
[----:B------:R-:W-:Y:S01]  /*5c70*/  FMUL R50, R50, R59 ;  /* 0x0000003b32327220 */ /* 0x000fe20000400000 */
[----:B------:R-:W-:Y:S01]  /*5c80*/  ISETP.GE.AND P0, PT, R3, 0x22, PT ;  /* 0x000000220300780c */ /* 0x000fe20003f06270 */
[----:B------:R-:W-:Y:S01]  /*5c90*/  @!P5 STG.E.U8 desc[UR36][R4.64+0x19], R37 ;  /* 0x000019250400d986 */ /* 0x000fe2000c101124 */
[----:B------:R-:W-:Y:S01]  /*5ca0*/  F2FP.SATFINITE.E5M2.F32.PACK_AB_MERGE_C R39, RZ, R39, RZ ;  /* 0x00000027ff27723e */ /* 0x000fe200048060ff */
[-C--:B------:R-:W-:Y:S01]  /*5cb0*/  FMUL R51, R51, R59.reuse ;  /* 0x0000003b33337220 */ /* 0x080fe20000400000 */
[----:B0-----:R-:W-:Y:S01]  /*5cc0*/  F2FP.SATFINITE.E5M2.F32.PACK_AB_MERGE_C R9, RZ, R38, RZ ;  /* 0x00000026ff09723e */ /* 0x001fe200048060ff */
[-C--:B------:R-:W-:Y:S01]  /*5cd0*/  FMUL R52, R52, R59.reuse ;  /* 0x0000003b34347220 */ /* 0x080fe20000400000 */
[----:B------:R-:W-:Y:S01]  /*5ce0*/  F2FP.SATFINITE.E5M2.F32.PACK_AB_MERGE_C R13, RZ, R40, RZ ;  /* 0x00000028ff0d723e */ /* 0x000fe200048060ff */
[----:B------:R-:W-:Y:S01]  /*5cf0*/  FMUL R53, R53, R59 ;  /* 0x0000003b35357220 */ /* 0x000fe20000400000 */
        /* <DEDUP_REMOVED lines=9> */
[----:B------:R-:W-:Y:S01]  /*5d90*/  @!P4 STG.E.U8 desc[UR36][R4.64+0x20], R13 ;  /* 0x0000200d0400c986 */ /* 0x000fe2000c101124 */
[----:B------:R-:W-:-:S02]  /*5da0*/  ISETP.LT.OR P4, PT, R0, 0x9, !P0 ;  /* 0x000000090000780c */ /* 0x000fc40004781670 */
[----:B------:R-:W-:Y:S02]  /*5db0*/  ISETP.GE.AND P0, PT, R3, 0x2a, PT ;  /* 0x0000002a0300780c */ /* 0x000fe40003f06270 */
[C---:B------:R-:W-:Y:S01]  /*5dc0*/  ISETP.LT.OR P5, PT, R0.reuse, 0x1, !P1 ;  /* 0x000000010000780c */ /* 0x040fe20004fa1670 */
[----:B------:R-:W-:Y:S01]  /*5dd0*/  @!P3 STG.E.U8 desc[UR36][R4.64+0x21], R41 ;  /* 0x000021290400b986 */ /* 0x000fe2000c101124 */
[C---:B------:R-:W-:Y:S02]  /*5de0*/  ISETP.LT.OR P3, PT, R0.reuse, 0x1, !P0 ;  /* 0x000000010000780c */ /* 0x040fe40004761670 */
[----:B0-----:R-:W-:Y:S02]  /*5df0*/  F2FP.SATFINITE.E5M2.F32.PACK_AB_MERGE_C R9, RZ, R42, RZ ;  /* 0x0000002aff09723e */ /* 0x001fe400048060ff */
[----:B------:R-:W-:Y:S02]  /*5e00*/  F2FP.SATFINITE.E5M2.F32.PACK_AB_MERGE_C R11, RZ, R44, RZ ;  /* 0x0000002cff0b723e */ /* 0x000fe400048060ff */
[----:B------:R-:W-:Y:S01]  /*5e10*/  F2FP.SATFINITE.E5M2.F32.PACK_AB_MERGE_C R45, RZ, R45, RZ ;  /* 0x0000002dff2d723e */ /* 0x000fe200048060ff */
[----:B------:R0:W-:Y:S01]  /*5e20*/  @!P2 STG.E.U8 desc[UR36][R6.64+0x20], R9 ;  /* 0x000020090600a986 */ /* 0x0001e2000c101124 */
[----:B------:R-:W-:-:S02]  /*5e30*/  ISETP.LT.OR P2, PT, R0, 0x9, !P1 ;  /* 0x000000090000780c */ /* 0x000fc40004f41670 */
[C---:B------:R-:W-:Y:S01]  /*5e40*/  ISETP.GE.AND P1, PT, R3.reuse, 0x32, PT ;  /* 0x000000320300780c */ /* 0x040fe20003f26270 */
[----:B------:R-:W-:Y:S01]  /*5e50*/  @!P4 STG.E.U8 desc[UR36][R6.64+0x21], R43 ;  /* 0x0000212b0600c986 */ /* 0x000fe2000c101124 */
[----:B------:R-:W-:Y:S02]  /*5e60*/  ISETP.GE.AND P4, PT, R3, 0x31, PT ;  /* 0x000000310300780c */ /* 0x000fe40003f86270 */
[C---:B------:R-:W-:Y:S01]  /*5e70*/  ISETP.LT.OR P0, PT, R0.reuse, 0x9, !P0 ;  /* 0x000000090000780c */ /* 0x040fe20004701670 */
[----:B------:R1:W-:Y:S01]  /*5e80*/  @!P5 STG.E.U8 desc[UR36][R4.64+0x28], R11 ;  /* 0x0000280b0400d986 */ /* 0x0003e2000c101124 */
[C---:B------:R-:W-:Y:S02]  /*5e90*/  ISETP.LT.OR P5, PT, R0.reuse, 0x1, !P1 ;  /* 0x000000010000780c */ /* 0x040fe40004fa1670 */
[----:B------:R-:W-:Y:S01]  /*5ea0*/  F2FP.SATFINITE.E5M2.F32.PACK_AB_MERGE_C R47, RZ, R47, RZ ;  /* 0x0000002fff2f723e */ /* 0x000fe200048060ff */
[----:B------:R-:W-:Y:S01]  /*5eb0*/  @!P3 STG.E.U8 desc[UR36][R4.64+0x29], R45 ;  /* 0x0000292d0400b986 */ /* 0x000fe2000c101124 */
[----:B------:R-:W-:-:S02]  /*5ec0*/  ISETP.LT.OR P3, PT, R0, 0x1, !P4 ;  /* 0x000000010000780c */ /* 0x000fc40006761670 */
[----:B0-----:R-:W-:Y:S02]  /*5ed0*/  F2FP.SATFINITE.E5M2.F32.PACK_AB_MERGE_C R9, RZ, R46, RZ ;  /* 0x0000002eff09723e */ /* 0x001fe400048060ff */
[----:B------:R-:W-:Y:S02]  /*5ee0*/  F2FP.SATFINITE.E5M2.F32.PACK_AB_MERGE_C R49, RZ, R49, RZ ;  /* 0x00000031ff31723e */ /* 0x000fe400048060ff */
[----:B------:R-:W-:Y:S01]  /*5ef0*/  ISETP.LT.OR P4, PT, R0, 0x9, !P4 ;  /* 0x000000090000780c */ /* 0x000fe20006781670 */
[----:B------:R0:W-:Y:S01]  /*5f00*/  @!P2 STG.E.U8 desc[UR36][R6.64+0x28], R9 ;  /* 0x000028090600a986 */ /* 0x0001e2000c101124 */
[----:B-1----:R-:W-:Y:S02]  /*5f10*/  F2FP.SATFINITE.E5M2.F32.PACK_AB_MERGE_C R11, RZ, R48, RZ ;  /* 0x00000030ff0b723e */ /* 0x002fe400048060ff */
[C---:B------:R-:W-:Y:S01]  /*5f20*/  ISETP.GE.AND P2, PT, R3.reuse, 0x3a, PT ;  /* 0x0000003a0300780c */ /* 0x040fe20003f46270 */
[----:B------:R-:W-:Y:S01]  /*5f30*/  @!P0 STG.E.U8 desc[UR36][R6.64+0x29], R47 ;  /* 0x0000292f06008986 */ /* 0x000fe2000c101124 */
[----:B------:R-:W-:-:S02]  /*5f40*/  ISETP.GE.AND P0, PT, R3, 0x39, PT ;  /* 0x000000390300780c */ /* 0x000fc40003f06270 */
[C---:B------:R-:W-:Y:S01]  /*5f50*/  ISETP.LT.OR P1, PT, R0.reuse, 0x9, !P1 ;  /* 0x000000090000780c */ /* 0x040fe20004f21670 */
[----:B------:R1:W-:Y:S01]  /*5f60*/  @!P3 STG.E.U8 desc[UR36][R4.64+0x30], R11 ;  /* 0x0000300b0400b986 */ /* 0x0003e2000c101124 */
[C---:B------:R-:W-:Y:S02]  /*5f70*/  ISETP.LT.OR P3, PT, R0.reuse, 0x1, !P0 ;  /* 0x000000010000780c */ /* 0x040fe40004761670 */
[C---:B------:R-:W-:Y:S01]  /*5f80*/  ISETP.LT.OR P0, PT, R0.reuse, 0x9, !P0 ;  /* 0x000000090000780c */ /* 0x040fe20004701670 */
[----:B------:R2:W-:Y:S01]  /*5f90*/  @!P5 STG.E.U8 desc[UR36][R4.64+0x31], R49 ;  /* 0x000031310400d986 */ /* 0x0005e2000c101124 */
[C---:B------:R-:W-:Y:S02]  /*5fa0*/  ISETP.LT.OR P5, PT, R0.reuse, 0x1, !P2 ;  /* 0x000000010000780c */ /* 0x040fe400057a1670 */
[----:B------:R-:W-:Y:S02]  /*5fb0*/  ISETP.LT.OR P2, PT, R0, 0x9, !P2 ;  /* 0x000000090000780c */ /* 0x000fe40005741670 */
[----:B------:R-:W-:-:S02]  /*5fc0*/  F2FP.SATFINITE.E5M2.F32.PACK_AB_MERGE_C R3, RZ, R50, RZ ;  /* 0x00000032ff03723e */ /* 0x000fc400048060ff */
[----:B------:R-:W-:Y:S02]  /*5fd0*/  F2FP.SATFINITE.E5M2.F32.PACK_AB_MERGE_C R51, RZ, R51, RZ ;  /* 0x00000033ff33723e */ /* 0x000fe400048060ff */
[----:B0-----:R-:W-:Y:S01]  /*5fe0*/  F2FP.SATFINITE.E5M2.F32.PACK_AB_MERGE_C R9, RZ, R52, RZ ;  /* 0x00000034ff09723e */ /* 0x001fe200048060ff */
[----:B------:R2:W-:Y:S01]  /*5ff0*/  @!P4 STG.E.U8 desc[UR36][R6.64+0x30], R3 ;  /* 0x000030030600c986 */ /* 0x0005e2000c101124 */
[----:B------:R-:W-:Y:S02]  /*6000*/  F2FP.SATFINITE.E5M2.F32.PACK_AB_MERGE_C R53, RZ, R53, RZ ;  /* 0x00000035ff35723e */ /* 0x000fe400048060ff */
[----:B-1----:R-:W-:Y:S01]  /*6010*/  F2FP.SATFINITE.E5M2.F32.PACK_AB_MERGE_C R11, RZ, R54, RZ ;  /* 0x00000036ff0b723e */ /* 0x002fe200048060ff */
[----:B------:R2:W-:Y:S01]  /*6020*/  @!P1 STG.E.U8 desc[UR36][R6.64+0x31], R51 ;  /* 0x0000313306009986 */ /* 0x0005e2000c101124 */
[----:B------:R-:W-:-:S03]  /*6030*/  F2FP.SATFINITE.E5M2.F32.PACK_AB_MERGE_C R55, RZ, R55, RZ ;  /* 0x00000037ff37723e */ /* 0x000fc600048060ff */
[----:B------:R2:W-:Y:S04]  /*6040*/  @!P3 STG.E.U8 desc[UR36][R4.64+0x38], R9 ;  /* 0x000038090400b986 */ /* 0x0005e8000c101124 */
[----:B------:R2:W-:Y:S04]  /*6050*/  @!P5 STG.E.U8 desc[UR36][R4.64+0x39], R53 ;  /* 0x000039350400d986 */ /* 0x0005e8000c101124 */
[----:B------:R2:W-:Y:S04]  /*6060*/  @!P0 STG.E.U8 desc[UR36][R6.64+0x38], R11 ;  /* 0x0000380b06008986 */ /* 0x0005e8000c101124 */
[----:B------:R2:W-:Y:S02]  /*6070*/  @!P2 STG.E.U8 desc[UR36][R6.64+0x39], R55 ;  /* 0x000039370600a986 */ /* 0x0005e4000c101124 */
.L_x_106:
[----:B------:R-:W-:Y:S05]  /*6080*/  BSYNC B0 ;  /* 0x0000000000007941 */ /* 0x000fea0003800000 */
.L_x_40:
[----:B------:R-:W-:Y:S01]  /*6090*/  ULDC UR4, c[0x0][0xc] ;  /* 0x0000030000047ab9 */ /* 0x000fe20000000800 */
[----:B------:R-:W-:Y:S01]  /*60a0*/  ULDC UR5, c[0x0][0x10] ;  /* 0x0000040000057ab9 */ /* 0x000fe20000000800 */
[----:B0-2---:R-:W0:Y:S01]  /*60b0*/  LDC R3, c[0x0][0x14] ;  /* 0x00000500ff037b82 */ /* 0x005e220000000800 */
[----:B------:R-:W-:Y:S01]  /*60c0*/  UIMAD.WIDE.U32 UR4, UR4, UR5, URZ ;  /* 0x00000005040472a5 */ /* 0x000fe2000f8e003f */
[----:B-----5:R-:W-:Y:S01]  /*60d0*/  PRMT R0, RZ, 0x7610, R0 ;  /* 0x00007610ff007816 */ /* 0x020fe20000000000 */
[----:B------:R-:W-:Y:S02]  /*60e0*/  IMAD.MOV.U32 R58, RZ, RZ, -0x1 ;  /* 0xffffffffff3a7424 */ /* 0x000fe400078e00ff */
[----:B------:R-:W-:Y:S02]  /*60f0*/  IMAD.MOV.U32 R56, RZ, RZ, -0x1 ;  /* 0xffffffffff387424 */ /* 0x000fe400078e00ff */
[----:B0-----:R-:W-:-:S04]  /*6100*/  IMAD.WIDE.U32 R16, R3, UR4, R16 ;  /* 0x0000000403107c25 */ /* 0x001fc8000f8e0010 */
[----:B------:R-:W-:Y:S01]  /*6110*/  IMAD R3, R3, UR5, RZ ;  /* 0x0000000503037c24 */ /* 0x000fe2000f8e02ff */
[----:B------:R-:W-:Y:S02]  /*6120*/  ULDC.64 UR4, c[0x0][0x650] ;  /* 0x0001940000047ab9 */ /* 0x000fe40000000a00 */
[----:B------:R-:W-:Y:S01]  /*6130*/  ISETP.GE.U32.AND P0, PT, R16, UR4, PT ;  /* 0x0000000410007c0c */ /* 0x000fe2000bf06070 */
[----:B------:R-:W-:-:S05]  /*6140*/  IMAD.IADD R17, R17, 0x1, R3 ;  /* 0x0000000111117824 */ /* 0x000fca00078e0203 */
[----:B------:R-:W-:-:S13]  /*6150*/  ISETP.GE.U32.AND.EX P0, PT, R17, UR5, PT, P0 ;  /* 0x0000000511007c0c */ /* 0x000fda000bf06100 */
[----:B------:R-:W-:Y:S05]  /*6160*/  @P0 BRA `(.L_x_107) ;  /* 0x0000000400640947 */ /* 0x000fea0003800000 */
[----:B------:R-:W0:Y:S01]  /*6170*/  S2R R12, SR_CTAID.X ;  /* 0x00000000000c7919 */ /* 0x000e220000002500 */
[----:B---34-:R-:W2:Y:S01]  /*6180*/  LDC.64 R10, c[0x0][0x628] ;  /* 0x00018a00ff0a7b82 */ /* 0x018ea20000000a00 */
[----:B------:R-:W-:Y:S01]  /*6190*/  ULDC UR4, c[0x0][0x150] ;  /* 0x0000540000047ab9 */ /* 0x000fe20000000800 */
[----:B------:R-:W-:Y:S01]  /*61a0*/  IMAD.MOV.U32 R8, RZ, RZ, R16 ;  /* 0x000000ffff087224 */ /* 0x000fe200078e0010 */
[----:B------:R-:W3:Y:S01]  /*61b0*/  S2R R22, SR_CTAID.Y ;  /* 0x0000000000167919 */ /* 0x000ee20000002600 */
[----:B------:R-:W-:-:S04]  /*61c0*/  IMAD.MOV.U32 R9, RZ, RZ, R17 ;  /* 0x000000ffff097224 */ /* 0x000fc800078e0011 */
[----:B------:R-:W4:Y:S08]  /*61d0*/  LDC R21, c[0x0][0x144] ;  /* 0x00005100ff157b82 */ /* 0x000f300000000800 */
[----:B------:R-:W1:Y:S08]  /*61e0*/  LDC R0, c[0x0][0x630] ;  /* 0x00018c00ff007b82 */ /* 0x000e700000000800 */
[----:B------:R-:W1:Y:S01]  /*61f0*/  LDC.64 R14, c[0x0][0x620] ;  /* 0x00018800ff0e7b82 */ /* 0x000e620000000a00 */
[----:B--2---:R-:W-:-:S04]  /*6200*/  ISETP.NE.U32.AND P0, PT, R10, RZ, PT ;  /* 0x000000ff0a00720c */ /* 0x004fc80003f05070 */
[----:B------:R-:W-:Y:S02]  /*6210*/  ISETP.NE.AND.EX P0, PT, R11, RZ, PT, P0 ;  /* 0x000000ff0b00720c */ /* 0x000fe40003f05300 */
[----:B0-----:R-:W-:-:S05]  /*6220*/  I2FP.F32.U32 R3, R12 ;  /* 0x0000000c00037245 */ /* 0x001fca0000201000 */
[----:B------:R-:W-:-:S04]  /*6230*/  FMUL R3, R3, UR4 ;  /* 0x0000000403037c20 */ /* 0x000fc80008400000 */
[----:B------:R0:W2:Y:S02]  /*6240*/  F2I.U32.TRUNC.NTZ R20, R3 ;  /* 0x0000000300147305 */ /* 0x0000a4000020f000 */
[----:B---34-:R-:W-:Y:S05]  /*6250*/  @!P0 BRA `(.L_x_108) ;  /* 0x0000000000288947 */ /* 0x018fea0003800000 */
[----:B0-----:R-:W0:Y:S02]  /*6260*/  LDC R3, c[0x0][0x634] ;  /* 0x00018d00ff037b82 */ /* 0x001e240000000800 */
[----:B0-----:R-:W-:-:S05]  /*6270*/  IADD3 R3, P0, R16, R3, RZ ;  /* 0x0000000310037210 */ /* 0x001fca0007f1e0ff */
[----:B-1----:R-:W-:-:S04]  /*6280*/  IMAD.X R13, RZ, RZ, R17, P0 ;  /* 0x000000ffff0d7224 */ /* 0x002fc800000e0611 */
[----:B------:R-:W-:-:S04]  /*6290*/  IMAD.WIDE.U32 R4, R13, R10, RZ ;  /* 0x0000000a0d047225 */ /* 0x000fc800078e00ff */
[----:B------:R-:W-:-:S04]  /*62a0*/  IMAD.WIDE.U32 R6, P0, R3, R11, R4 ;  /* 0x0000000b03067225 */ /* 0x000fc80007800004 */
[----:B------:R-:W-:-:S04]  /*62b0*/  IMAD.WIDE.U32 R4, R3, R10, RZ ;  /* 0x0000000a03047225 */ /* 0x000fc800078e00ff */
[----:B------:R-:W-:Y:S01]  /*62c0*/  IMAD.X R9, RZ, RZ, RZ, P0 ;  /* 0x000000ffff097224 */ /* 0x000fe200000e06ff */
[----:B------:R-:W-:Y:S01]  /*62d0*/  IADD3 RZ, P0, R5, R6, RZ ;  /* 0x0000000605ff7210 */ /* 0x000fe20007f1e0ff */
[----:B------:R-:W-:-:S04]  /*62e0*/  IMAD.MOV.U32 R8, RZ, RZ, R7 ;  /* 0x000000ffff087224 */ /* 0x000fc800078e0007 */
[----:B------:R-:W-:-:S08]  /*62f0*/  IMAD.WIDE.U32.X R8, R13, R11, R8, P0 ;  /* 0x0000000b0d087225 */ /* 0x000fd000000e0408 */
.L_x_108:
[----:B------:R-:W3:Y:S01]  /*6300*/  LDC.64 R28, c[0x0][0x640] ;  /* 0x00019000ff1c7b82 */ /* 0x000ee20000000a00 */
[-CC-:B-1----:R-:W-:Y:S01]  /*6310*/  SHF.R.U64 R56, R8, R0.reuse, R9.reuse ;  /* 0x0000000008387219 */ /* 0x182fe20000001209 */
[----:B--2---:R-:W-:Y:S01]  /*6320*/  IMAD.MOV R20, RZ, RZ, -R20 ;  /* 0x000000ffff147224 */ /* 0x004fe200078e0a14 */
[----:B------:R-:W-:Y:S01]  /*6330*/  SHF.R.U32.HI R0, RZ, R0, R9 ;  /* 0x00000000ff007219 */ /* 0x000fe20000011609 */
[----:B------:R-:W-:Y:S01]  /*6340*/  ULDC UR4, c[0x0][0x154] ;  /* 0x0000550000047ab9 */ /* 0x000fe20000000800 */
[----:B0-----:R-:W-:Y:S01]  /*6350*/  IADD3 R3, P0, RZ, -R56, RZ ;  /* 0x80000038ff037210 */ /* 0x001fe20007f1e0ff */
[----:B------:R-:W-:Y:S02]  /*6360*/  IMAD R24, R21, R20, R12 ;  /* 0x0000001415187224 */ /* 0x000fe400078e020c */
[----:B------:R-:W0:Y:S01]  /*6370*/  LDC R6, c[0x0][0x618] ;  /* 0x00018600ff067b82 */ /* 0x000e220000000800 */
[----:B------:R-:W-:Y:S02]  /*6380*/  IMAD.MOV.U32 R7, RZ, RZ, 0x1 ;  /* 0x00000001ff077424 */ /* 0x000fe400078e00ff */
[----:B------:R-:W-:-:S04]  /*6390*/  IMAD.X R5, RZ, RZ, ~R0, P0 ;  /* 0x000000ffff057224 */ /* 0x000fc800000e0e00 */
[-C--:B------:R-:W-:Y:S01]  /*63a0*/  IMAD R0, R5, R14.reuse, RZ ;  /* 0x0000000e05007224 */ /* 0x080fe200078e02ff */
[----:B------:R-:W1:Y:S01]  /*63b0*/  LDC R8, c[0x0][0x608] ;  /* 0x00018200ff087b82 */ /* 0x000e620000000800 */
[----:B------:R-:W-:-:S04]  /*63c0*/  IMAD.WIDE.U32 R4, R3, R14, R16 ;  /* 0x0000000e03047225 */ /* 0x000fc800078e0010 */
[----:B------:R-:W-:Y:S01]  /*63d0*/  IMAD R3, R3, R15, R0 ;  /* 0x0000000f03037224 */ /* 0x000fe200078e0200 */
[----:B------:R-:W-:Y:S02]  /*63e0*/  I2FP.F32.U32 R0, R22 ;  /* 0x0000001600007245 */ /* 0x000fe40000201000 */
[----:B------:R-:W2:Y:S01]  /*63f0*/  LDC R26, c[0x0][0x658] ;  /* 0x00019600ff1a7b82 */ /* 0x000ea20000000800 */
[----:B------:R-:W-:Y:S01]  /*6400*/  IMAD.IADD R3, R5, 0x1, R3 ;  /* 0x0000000105037824 */ /* 0x000fe200078e0203 */
[----:B---3--:R-:W-:Y:S01]  /*6410*/  ISETP.NE.U32.AND P0, PT, R28, RZ, PT ;  /* 0x000000ff1c00720c */ /* 0x008fe20003f05070 */
[----:B------:R-:W-:Y:S01]  /*6420*/  FMUL R0, R0, UR4 ;  /* 0x0000000400007c20 */ /* 0x000fe20008400000 */
[----:B------:R-:W-:Y:S02]  /*6430*/  IMAD.MOV.U32 R5, RZ, RZ, -0x1 ;  /* 0xffffffffff057424 */ /* 0x000fe400078e00ff */
[----:B------:R-:W-:Y:S01]  /*6440*/  ISETP.NE.AND.EX P0, PT, R29, RZ, PT, P0 ;  /* 0x000000ff1d00720c */ /* 0x000fe20003f05300 */
[----:B------:R3:W4:Y:S01]  /*6450*/  F2I.U32.TRUNC.NTZ R13, R0 ;  /* 0x00000000000d7305 */ /* 0x000722000020f000 */
[----:B------:R-:W3:Y:S01]  /*6460*/  LDC R15, c[0x0][0x148] ;  /* 0x00005200ff0f7b82 */ /* 0x000ee20000000800 */
[----:B0-----:R-:W-:-:S02]  /*6470*/  SHF.R.U64 R12, R4, R6, R3 ;  /* 0x00000006040c7219 */ /* 0x001fc40000001203 */
[----:B------:R-:W-:-:S05]  /*6480*/  SHF.R.U32.HI R3, RZ, R6, R3 ;  /* 0x00000006ff037219 */ /* 0x000fca0000011603 */
[----:B------:R-:W0:Y:S01]  /*6490*/  LDC R20, c[0x0][0x600] ;  /* 0x00018000ff147b82 */ /* 0x000e220000000800 */
[-CC-:B-1----:R-:W-:Y:S02]  /*64a0*/  SHF.R.U64 R10, R12, R8.reuse, R3.reuse ;  /* 0x000000080c0a7219 */ /* 0x182fe40000001203 */
[----:B------:R-:W-:-:S05]  /*64b0*/  SHF.R.U32.HI R3, RZ, R8, R3 ;  /* 0x00000008ff037219 */ /* 0x000fca0000011603 */
[----:B------:R-:W1:Y:S01]  /*64c0*/  LDC R21, c[0x0][0x648] ;  /* 0x00019200ff157b82 */ /* 0x000e620000000800 */
[-C--:B--2---:R-:W-:Y:S02]  /*64d0*/  SHF.L.U32 R4, R5, R26.reuse, RZ ;  /* 0x0000001a05047219 */ /* 0x084fe400000006ff */
[-CC-:B------:R-:W-:Y:S02]  /*64e0*/  SHF.R.U64 R14, R10, R26.reuse, R3.reuse ;  /* 0x0000001a0a0e7219 */ /* 0x180fe40000001203 */
[----:B------:R-:W-:Y:S02]  /*64f0*/  SHF.R.U32.HI R5, RZ, R26, R3 ;  /* 0x0000001aff057219 */ /* 0x000fe40000011603 */
[----:B------:R-:W-:Y:S01]  /*6500*/  LOP3.LUT R57, RZ, R4, RZ, 0x33, !PT ;  /* 0x00000004ff397212 */ /* 0x000fe200078e33ff */
[----:B------:R-:W2:Y:S01]  /*6510*/  LDC R23, c[0x0][0x638] ;  /* 0x00018e00ff177b82 */ /* 0x000ea20000000800 */
[----:B------:R-:W-:Y:S01]  /*6520*/  SHF.L.U32 R26, R7, R26, RZ ;  /* 0x0000001a071a7219 */ /* 0x000fe200000006ff */
[----:B------:R-:W-:-:S06]  /*6530*/  IMAD.MOV.U32 R4, RZ, RZ, R14 ;  /* 0x000000ffff047224 */ /* 0x000fcc00078e000e */
[----:B------:R-:W0:Y:S01]  /*6540*/  LDC R25, c[0x0][0x610] ;  /* 0x00018400ff197b82 */ /* 0x000e220000000800 */
[----:B----4-:R-:W-:Y:S05]  /*6550*/  @!P0 BRA `(.L_x_109) ;  /* 0x0000000000288947 */ /* 0x010fea0003800000 */
[----:B------:R-:W4:Y:S02]  /*6560*/  LDC R3, c[0x0][0x64c] ;  /* 0x00019300ff037b82 */ /* 0x000f240000000800 */
[----:B----4-:R-:W-:-:S05]  /*6570*/  IADD3 R3, P0, R14, R3, RZ ;  /* 0x000000030e037210 */ /* 0x010fca0007f1e0ff */
        /* <DEDUP_REMOVED lines=8> */
.L_x_109:
[----:B------:R-:W-:Y:S01]  /*6600*/  ISETP.NE.AND P0, PT, R2, 0x1, PT ;  /* 0x000000010200780c */ /* 0x000fe20003f05270 */
[----:B------:R-:W-:Y:S01]  /*6610*/  IMAD.MOV R13, RZ, RZ, -R13 ;  /* 0x000000ffff0d7224 */ /* 0x000fe200078e0a0d */
[----:B-1-3--:R-:W-:Y:S01]  /*6620*/  SHF.R.U64 R0, R4, R21, R5 ;  /* 0x0000001504007219 */ /* 0x00afe20000001205 */
[----:B0-----:R-:W-:Y:S01]  /*6630*/  VIADD R5, R20, 0xffffffff ;  /* 0xffffffff14057836 */ /* 0x001fe20000000000 */
[----:B------:R-:W-:-:S03]  /*6640*/  LOP3.LUT R57, R10, R57, RZ, 0xc0, !PT ;  /* 0x000000390a397212 */ /* 0x000fc600078ec0ff */
[----:B------:R-:W-:Y:S01]  /*6650*/  IMAD.MOV R3, RZ, RZ, -R0 ;  /* 0x000000ffff037224 */ /* 0x000fe200078e0a00 */
[----:B------:R-:W-:Y:S01]  /*6660*/  LOP3.LUT R5, R12, R5, RZ, 0xc0, !PT ;  /* 0x000000050c057212 */ /* 0x000fe200078ec0ff */
[----:B------:R-:W-:Y:S02]  /*6670*/  IMAD R57, R26, R0, R57 ;  /* 0x000000001a397224 */ /* 0x000fe400078e0239 */
[----:B--2---:R-:W-:Y:S02]  /*6680*/  IMAD R0, R3, R23, R14 ;  /* 0x0000001703007224 */ /* 0x004fe400078e020e */
[----:B------:R-:W-:Y:S02]  /*6690*/  @P0 IMAD R24, R15, R13, R22 ;  /* 0x0000000d0f180224 */ /* 0x000fe400078e0216 */
[----:B------:R-:W-:Y:S02]  /*66a0*/  IMAD R4, R0, R20, R5 ;  /* 0x0000001400047224 */ /* 0x000fe400078e0205 */
[----:B------:R-:W-:-:S02]  /*66b0*/  IMAD R57, R57, R25, R24 ;  /* 0x0000001939397224 */ /* 0x000fc400078e0218 */
[----:B------:R-:W-:-:S03]  /*66c0*/  IMAD.MOV.U32 R3, RZ, RZ, 0x1 ;  /* 0x00000001ff037424 */ /* 0x000fc600078e00ff */
[----:B------:R-:W-:Y:S02]  /*66d0*/  SEL R58, R4, R57, !P0 ;  /* 0x00000039043a7207 */ /* 0x000fe40004000000 */
[----:B------:R-:W-:Y:S02]  /*66e0*/  PRMT R0, R3, 0x7610, R0 ;  /* 0x0000761003007816 */ /* 0x000fe40000000000 */
[----:B------:R-:W-:-:S07]  /*66f0*/  SEL R57, R57, R4, !P0 ;  /* 0x0000000439397207 */ /* 0x000fce0004000000 */
.L_x_107:
[----:B------:R-:W-:-:S13]  /*6700*/  LOP3.LUT P0, RZ, R0, 0xff, RZ, 0xc0, !PT ;  /* 0x000000ff00ff7812 */ /* 0x000fda000780c0ff */
[----:B------:R-:W-:Y:S05]  /*6710*/  @P0 BRA `(.L_x_110) ;  /* 0xffffffa800340947 */ /* 0x000fea000383ffff */
[----:B------:R-:W-:Y:S05]  /*6720*/  EXIT ;  /* 0x000000000000794d */ /* 0x000fea0003800000 */
.L_x_4:
[----:B0-----:R-:W-:Y:S01]  /*6730*/  ULDC.64 UR4, c[0x0][0x650] ;  /* 0x0001940000047ab9 */ /* 0x001fe20000000a00 */
        /* <DEDUP_REMOVED lines=25> */
.L_x_112:
[-CC-:B------:R-:W-:Y:S01]  /*68d0*/  SHF.R.U64 R29, R10, R14.reuse, R11.reuse ;  /* 0x0000000e0a1d7219 */ /* 0x180fe2000000120b */
[----:B------:R-:W0:Y:S01]  /*68e0*/  LDC.64 R22, c[0x0][0x640] ;  /* 0x00019000ff167b82 */ /* 0x000e220000000a00 */
[----:B------:R-:W-:Y:S01]  /*68f0*/  SHF.R.U32.HI R5, RZ, R14, R11 ;  /* 0x0000000eff057219 */ /* 0x000fe2000001160b */
[----:B------:R-:W-:Y:S01]  /*6900*/  ULDC UR4, c[0x0][0x150] ;  /* 0x0000540000047ab9 */ /* 0x000fe20000000800 */
[----:B------:R-:W-:Y:S02]  /*6910*/  IADD3 R9, P0, RZ, -R29, RZ ;  /* 0x8000001dff097210 */ /* 0x000fe40007f1e0ff */
[----:B------:R-:W-:-:S03]  /*6920*/  I2FP.F32.U32 R6, R4 ;  /* 0x0000000400067245 */ /* 0x000fc60000201000 */
[----:B------:R-:W1:Y:S01]  /*6930*/  LDC R12, c[0x0][0x618] ;  /* 0x00018600ff0c7b82 */ /* 0x000e620000000800 */
[----:B------:R-:W-:Y:S02]  /*6940*/  IMAD.X R5, RZ, RZ, ~R5, P0 ;  /* 0x000000ffff057224 */ /* 0x000fe400000e0e05 */
[----:B------:R-:W-:Y:S01]  /*6950*/  FMUL R11, R6, UR4 ;  /* 0x00000004060b7c20 */ /* 0x000fe20008400000 */
[----:B------:R-:W-:Y:S01]  /*6960*/  IMAD.WIDE.U32 R6, R9, R20, R16 ;  /* 0x0000001409067225 */ /* 0x000fe200078e0010 */
[----:B------:R-:W-:-:S03]  /*6970*/  ULDC UR4, c[0x0][0x154] ;  /* 0x0000550000047ab9 */ /* 0x000fc60000000800 */
[----:B------:R-:W-:Y:S01]  /*6980*/  IMAD R8, R5, R20, RZ ;  /* 0x0000001405087224 */ /* 0x000fe200078e02ff */
[----:B------:R-:W2:Y:S01]  /*6990*/  LDC R13, c[0x0][0x144] ;  /* 0x00005100ff0d7b82 */ /* 0x000ea20000000800 */
[----:B------:R-:W3:Y:S02]  /*69a0*/  F2I.U32.TRUNC.NTZ R11, R11 ;  /* 0x0000000b000b7305 */ /* 0x000ee4000020f000 */
[----:B------:R-:W-:Y:S02]  /*69b0*/  IMAD R5, R9, R21, R8 ;  /* 0x0000001509057224 */ /* 0x000fe400078e0208 */
[----:B------:R-:W-:Y:S02]  /*69c0*/  IMAD.MOV.U32 R8, RZ, RZ, -0x1 ;  /* 0xffffffffff087424 */ /* 0x000fe400078e00ff */
[----:B------:R-:W-:Y:S01]  /*69d0*/  IMAD.IADD R5, R7, 0x1, R5 ;  /* 0x0000000107057824 */ /* 0x000fe200078e0205 */
[----:B------:R-:W4:Y:S01]  /*69e0*/  LDC R20, c[0x0][0x608] ;  /* 0x00018200ff147b82 */ /* 0x000f220000000800 */
[----:B------:R-:W-:-:S02]  /*69f0*/  I2FP.F32.U32 R7, R3 ;  /* 0x0000000300077245 */ /* 0x000fc40000201000 */
[----:B0-----:R-:W-:-:S03]  /*6a00*/  ISETP.NE.U32.AND P0, PT, R22, RZ, PT ;  /* 0x000000ff1600720c */ /* 0x001fc60003f05070 */
[----:B------:R-:W-:Y:S01]  /*6a10*/  FMUL R7, R7, UR4 ;  /* 0x0000000407077c20 */ /* 0x000fe20008400000 */
[----:B------:R-:W-:Y:S01]  /*6a20*/  ISETP.NE.AND.EX P0, PT, R23, RZ, PT, P0 ;  /* 0x000000ff1700720c */ /* 0x000fe20003f05300 */
[----:B------:R-:W0:Y:S01]  /*6a30*/  LDC R9, c[0x0][0x658] ;  /* 0x00019600ff097b82 */ /* 0x000e220000000800 */
[-C--:B-1----:R-:W-:Y:S01]  /*6a40*/  SHF.R.U64 R10, R6, R12.reuse, R5 ;  /* 0x0000000c060a7219 */ /* 0x082fe20000001205 */
[----:B---3--:R-:W-:Y:S01]  /*6a50*/  IMAD.MOV R6, RZ, RZ, -R11 ;  /* 0x000000ffff067224 */ /* 0x008fe200078e0a0b */
[----:B------:R-:W-:Y:S02]  /*6a60*/  SHF.R.U32.HI R5, RZ, R12, R5 ;  /* 0x0000000cff057219 */ /* 0x000fe40000011605 */
[----:B------:R1:W3:Y:S03]  /*6a70*/  F2I.U32.TRUNC.NTZ R12, R7 ;  /* 0x00000007000c7305 */ /* 0x0002e6000020f000 */
[----:B------:R-:W1:Y:S01]  /*6a80*/  LDC R14, c[0x0][0x148] ;  /* 0x00005200ff0e7b82 */ /* 0x000e620000000800 */
[----:B--2---:R-:W-:-:S02]  /*6a90*/  IMAD R31, R13, R6, R4 ;  /* 0x000000060d1f7224 */ /* 0x004fc400078e0204 */
[----:B------:R-:W-:-:S05]  /*6aa0*/  IMAD.MOV.U32 R6, RZ, RZ, 0x1 ;  /* 0x00000001ff067424 */ /* 0x000fca00078e00ff */
[----:B------:R-:W2:Y:S01]  /*6ab0*/  LDC R21, c[0x0][0x600] ;  /* 0x00018000ff157b82 */ /* 0x000ea20000000800 */
[-CC-:B----4-:R-:W-:Y:S02]  /*6ac0*/  SHF.R.U64 R13, R10, R20.reuse, R5.reuse ;  /* 0x000000140a0d7219 */ /* 0x190fe40000001205 */
[----:B------:R-:W-:-:S05]  /*6ad0*/  SHF.R.U32.HI R4, RZ, R20, R5 ;  /* 0x00000014ff047219 */ /* 0x000fca0000011605 */
[----:B------:R-:W4:Y:S01]  /*6ae0*/  LDC R24, c[0x0][0x648] ;  /* 0x00019200ff187b82 */ /* 0x000f220000000800 */
[-CC-:B0-----:R-:W-:Y:S02]  /*6af0*/  SHF.R.U64 R15, R13, R9.reuse, R4.reuse ;  /* 0x000000090d0f7219 */ /* 0x181fe40000001204 */
[-C--:B------:R-:W-:Y:S02]  /*6b00*/  SHF.L.U32 R8, R8, R9.reuse, RZ ;  /* 0x0000000908087219 */ /* 0x080fe400000006ff */
[-C--:B------:R-:W-:Y:S01]  /*6b10*/  SHF.R.U32.HI R5, RZ, R9.reuse, R4 ;  /* 0x00000009ff057219 */ /* 0x080fe20000011604 */
[----:B------:R-:W-:Y:S01]  /*6b20*/  IMAD.MOV.U32 R4, RZ, RZ, R15 ;  /* 0x000000ffff047224 */ /* 0x000fe200078e000f */
[----:B------:R-:W-:Y:S01]  /*6b30*/  SHF.L.U32 R20, R6, R9, RZ ;  /* 0x0000000906147219 */ /* 0x000fe200000006ff */
[----:B------:R-:W0:Y:S01]  /*6b40*/  LDC R25, c[0x0][0x638] ;  /* 0x00018e00ff197b82 */ /* 0x000e220000000800 */
[----:B------:R-:W-:-:S07]  /*6b50*/  LOP3.LUT R26, RZ, R8, RZ, 0x33, !PT ;  /* 0x00000008ff1a7212 */ /* 0x000fce00078e33ff */
[----:B------:R-:W0:Y:S01]  /*6b60*/  LDC R27, c[0x0][0x610] ;  /* 0x00018400ff1b7b82 */ /* 0x000e220000000800 */
[----:B-1-3--:R-:W-:Y:S05]  /*6b70*/  @!P0 BRA `(.L_x_113) ;  /* 0x0000000000288947 */ /* 0x00afea0003800000 */
[----:B------:R-:W1:Y:S02]  /*6b80*/  LDC R4, c[0x0][0x64c] ;  /* 0x00019300ff047b82 */ /* 0x000e640000000800 */
[----:B-1----:R-:W-:-:S05]  /*6b90*/  IADD3 R9, P0, R15, R4, RZ ;  /* 0x000000040f097210 */ /* 0x002fca0007f1e0ff */
        /* <DEDUP_REMOVED lines=8> */
.L_x_113:
[----:B------:R-:W-:Y:S01]  /*6c20*/  ISETP.NE.AND P0, PT, R2, 0x1, PT ;  /* 0x000000010200780c */ /* 0x000fe20003f05270 */
[----:B--2---:R-:W-:Y:S01]  /*6c30*/  VIADD R7, R21, 0xffffffff ;  /* 0xffffffff15077836 */ /* 0x004fe20000000000 */
[----:B----4-:R-:W-:Y:S01]  /*6c40*/  SHF.R.U64 R5, R4, R24, R5 ;  /* 0x0000001804057219 */ /* 0x010fe20000001205 */
[----:B------:R-:W-:Y:S01]  /*6c50*/  IMAD.MOV R12, RZ, RZ, -R12 ;  /* 0x000000ffff0c7224 */ /* 0x000fe200078e0a0c */
[----:B------:R-:W-:Y:S02]  /*6c60*/  LOP3.LUT R4, R13, R26, RZ, 0xc0, !PT ;  /* 0x0000001a0d047212 */ /* 0x000fe400078ec0ff */
[----:B------:R-:W-:Y:S01]  /*6c70*/  LOP3.LUT R10, R10, R7, RZ, 0xc0, !PT ;  /* 0x000000070a0a7212 */ /* 0x000fe200078ec0ff */
[----:B------:R-:W-:Y:S02]  /*6c80*/  IMAD.MOV R6, RZ, RZ, -R5 ;  /* 0x000000ffff067224 */ /* 0x000fe400078e0a05 */
[----:B------:R-:W-:-:S04]  /*6c90*/  IMAD R4, R20, R5, R4 ;  /* 0x0000000514047224 */ /* 0x000fc800078e0204 */
[----:B------:R-:W-:Y:S02]  /*6ca0*/  @P0 IMAD R31, R14, R12, R3 ;  /* 0x0000000c0e1f0224 */ /* 0x000fe400078e0203 */
[----:B0-----:R-:W-:Y:S02]  /*6cb0*/  IMAD R3, R6, R25, R15 ;  /* 0x0000001906037224 */ /* 0x001fe400078e020f */
[----:B------:R-:W-:Y:S02]  /*6cc0*/  IMAD R31, R4, R27, R31 ;  /* 0x0000001b041f7224 */ /* 0x000fe400078e021f */
[----:B------:R-:W-:Y:S02]  /*6cd0*/  IMAD R4, R3, R21, R10 ;  /* 0x0000001503047224 */ /* 0x000fe400078e020a */
[----:B------:R-:W-:-:S03]  /*6ce0*/  IMAD.MOV.U32 R6, RZ, RZ, 0x1 ;  /* 0x00000001ff067424 */ /* 0x000fc600078e00ff */
[----:B------:R-:W-:Y:S02]  /*6cf0*/  SEL R30, R4, R31, !P0 ;  /* 0x0000001f041e7207 */ /* 0x000fe40004000000 */
[----:B------:R-:W-:-:S07]  /*6d00*/  SEL R31, R31, R4, !P0 ;  /* 0x000000041f1f7207 */ /* 0x000fce0004000000 */
.L_x_111:
[----:B------:R-:W-:-:S08]  /*6d10*/  NOP ;  /* 0x0000000000007918 */ /* 0x000fd00000000000 */
[----:B------:R-:W0:-:S00]  /*6d20*/  USETMAXREG.DEALLOC.CTAPOOL 0x28 ;  /* 0x00000028000079c8 */ /* 0x000e0000080e0500 */
[----:B0-----:R-:W-:-:S13]  /*6d30*/  ISETP.NE.AND P0, PT, R0, RZ, PT ;  /* 0x000000ff0000720c */ /* 0x001fda0003f05270 */
[----:B------:R-:W-:Y:S05]  /*6d40*/  @P0 EXIT ;  /* 0x000000000000094d */ /* 0x000fea0003800000 */
[----:B------:R-:W-:Y:S01]  /*6d50*/  LOP3.LUT P0, RZ, R6, 0xff, RZ, 0xc0, !PT ;  /* 0x000000ff06ff7812 */ /* 0x000fe2000780c0ff */
[----:B------:R-:W-:Y:S02]  /*6d60*/  IMAD.MOV.U32 R27, RZ, RZ, 0x1 ;  /* 0x00000001ff1b7424 */ /* 0x000fe400078e00ff */
[----:B------:R-:W-:-:S10]  /*6d70*/  IMAD.MOV.U32 R28, RZ, RZ, RZ ;  /* 0x000000ffff1c7224 */ /* 0x000fd400078e00ff */
[----:B------:R-:W-:Y:S05]  /*6d80*/  @!P0 BRA `(.L_x_114) ;  /* 0x0000000c00e08947 */ /* 0x000fea0003800000 */
[----:B------:R-:W0:Y:S01]  /*6d90*/  LDC R0, c[0x0][0x28c] ;  /* 0x0000a300ff007b82 */ /* 0x000e220000000800 */
[----:B------:R-:W-:Y:S01]  /*6da0*/  ULDC UR41, c[0x0][0x658] ;  /* 0x0001960000297ab9 */ /* 0x000fe20000000800 */
[----:B------:R-:W-:Y:S01]  /*6db0*/  UMOV UR5, 0xffffffff ;  /* 0xffffffff00057882 */ /* 0x000fe20000000000 */
[----:B------:R-:W-:Y:S01]  /*6dc0*/  ULDC UR4, c[0x0][0xc] ;  /* 0x0000030000047ab9 */ /* 0x000fe20000000800 */
[----:B------:R-:W-:Y:S01]  /*6dd0*/  USHF.L.U32 UR42, UR5, UR41, URZ ;  /* 0x00000029052a7299 */ /* 0x000fe2000800063f */
[C---:B------:R-:W-:Y:S01]  /*6de0*/  LOP3.LUT P1, RZ, R18.reuse, 0x7f, RZ, 0xc0, !PT ;  /* 0x0000007f12ff7812 */ /* 0x040fe2000782c0ff */
[----:B------:R-:W-:Y:S01]  /*6df0*/  UMOV UR6, 0x1 ;  /* 0x0000000100067882 */ /* 0x000fe20000000000 */
[----:B------:R-:W-:Y:S01]  /*6e00*/  LOP3.LUT P0, RZ, R18, 0x1f, RZ, 0xc0, !PT ;  /* 0x0000001f12ff7812 */ /* 0x000fe2000780c0ff */
[----:B------:R-:W-:Y:S01]  /*6e10*/  ULDC UR5, c[0x0][0x10] ;  /* 0x0000040000057ab9 */ /* 0x000fe20000000800 */
[----:B------:R-:W-:Y:S01]  /*6e20*/  USHF.L.U32 UR41, UR6, UR41, URZ ;  /* 0x0000002906297299 */ /* 0x000fe2000800063f */
[----:B------:R-:W-:Y:S01]  /*6e30*/  BSSY B7, `(.L_x_114) ;  /* 0x00000ed000077945 */ /* 0x000fe20003800000 */
[----:B------:R-:W-:Y:S01]  /*6e40*/  UIMAD.WIDE.U32 UR4, UR4, UR5, URZ ;  /* 0x00000005040472a5 */ /* 0x000fe2000f8e003f */
[----:B------:R-:W-:Y:S01]  /*6e50*/  PLOP3.LUT P0, PT, P0, P1, PT, 0x8a, 0x0 ;  /* 0x000000000000781c */ /* 0x000fe20000703172 */
[----:B------:R-:W-:Y:S01]  /*6e60*/  ULDC UR6, c[0x0][0x14] ;  /* 0x0000050000067ab9 */ /* 0x000fe20000000800 */
[----:B------:R-:W-:Y:S01]  /*6e70*/  P2R R4, PR, RZ, 0x2 ;  /* 0x00000002ff047803 */ /* 0x000fe20000000000 */
[----:B------:R-:W-:Y:S01]  /*6e80*/  UIMAD.WIDE.U32 UR38, UR4, UR6, URZ ;  /* 0x00000006042672a5 */ /* 0x000fe2000f8e003f */
[----:B------:R-:W-:Y:S01]  /*6e90*/  IMAD.MOV.U32 R24, RZ, RZ, 0x1 ;  /* 0x00000001ff187424 */ /* 0x000fe200078e00ff */
[----:B------:R-:W-:Y:S01]  /*6ea0*/  UIMAD UR43, UR5, UR6, URZ ;  /* 0x00000006052b72a4 */ /* 0x000fe2000f8e023f */
[----:B------:R-:W-:Y:S01]  /*6eb0*/  LOP3.LUT R26, R19, 0x2, RZ, 0xfc, !PT ;  /* 0x00000002131a7812 */ /* 0x000fe200078efcff */
[----:B------:R-:W-:Y:S01]  /*6ec0*/  IMAD.MOV.U32 R27, RZ, RZ, 0x1 ;  /* 0x00000001ff1b7424 */ /* 0x000fe200078e00ff */
[----:B------:R-:W-:Y:S01]  /*6ed0*/  P2R R32, PR, RZ, 0x1 ;  /* 0x00000001ff207803 */ /* 0x000fe20000000000 */
[----:B------:R-:W-:Y:S01]  /*6ee0*/  IMAD.MOV.U32 R28, RZ, RZ, RZ ;  /* 0x000000ffff1c7224 */ /* 0x000fe200078e00ff */
[----:B------:R-:W-:Y:S01]  /*6ef0*/  ULDC UR40, c[0x0][0x600] ;  /* 0x0001800000287ab9 */ /* 0x000fe20000000800 */
[----:B------:R-:W-:Y:S01]  /*6f00*/  ULOP3.LUT UR42, URZ, UR42, URZ, 0x33, !UPT ;  /* 0x0000002a3f2a7292 */ /* 0x000fe2000f8e333f */
[----:B0-----:R-:W-:Y:S01]  /*6f10*/  VIADD R0, R0, 0x7f ;  /* 0x0000007f00007836 */ /* 0x001fe20000000000 */
[----:B------:R-:W-:-:S02]  /*6f20*/  UIADD3 UR40, UR40, -0x1, URZ ;  /* 0xffffffff28287890 */ /* 0x000fc4000fffe03f */
[----:B------:R-:W-:Y:S02]  /*6f30*/  UIADD3 UR43, UR39, UR43, URZ ;  /* 0x0000002b272b7290 */ /* 0x000fe4000fffe03f */
[----:B------:R-:W-:Y:S01]  /*6f40*/  SHF.R.S32.HI R3, RZ, 0x1f, R0 ;  /* 0x0000001fff037819 */ /* 0x000fe20000011400 */
[----:B------:R-:W-:-:S03]  /*6f50*/  ULDC.64 UR36, c[0x0][0x198] ;  /* 0x0000660000247ab9 */ /* 0x000fc60000000a00 */
[----:B------:R-:W-:-:S04]  /*6f60*/  LEA.HI R3, R3, R0, RZ, 0x7 ;  /* 0x0000000003037211 */ /* 0x000fc800078f38ff */
[----:B------:R-:W-:-:S05]  /*6f70*/  SHF.R.S32.HI R25, RZ, 0x7, R3 ;  /* 0x00000007ff197819 */ /* 0x000fca0000011403 */
[----:B------:R-:W-:-:S07]  /*6f80*/  VIADD R23, R25, 0x1 ;  /* 0x0000000119177836 */ /* 0x000fce0000000000 */
.L_x_128:
[----:B------:R-:W-:-:S03]  /*6f90*/  UMOV UR4, 0xffffffff ;  /* 0xffffffff00047882 */ /* 0x000fc60000000000 */
[----:B------:R-:W-:Y:S05]  /*6fa0*/  BRA.DIV UR4, `(.L_x_115) ;  /* 0x0000001604247947 */ /* 0x000fea000b800000 */
[----:B------:R-:W-:-:S13]  /*6fb0*/  ELECT P6, URZ, PT ;  /* 0x00000000003f782f */ /* 0x000fda00038c0000 */
.L_x_146:
[----:B------:R-:W-:Y:S04]  /*6fc0*/  BSSY B6, `(.L_x_116) ;  /* 0x0000062000067945 */ /* 0x000fe80003800000 */
[----:B------:R-:W-:Y:S05]  /*6fd0*/  @!P6 BRA `(.L_x_117) ;  /* 0x000000040080e947 */ /* 0x000fea0003800000 */
[----:B------:R-:W0:Y:S01]  /*6fe0*/  S2R R3, SR_CgaCtaId ;  /* 0x0000000000037919 */ /* 0x000e220000008800 */
[----:B------:R-:W-:-:S04]  /*6ff0*/  MOV R22, 0x400 ;  /* 0x0000040000167802 */ /* 0x000fc80000000f00 */
[----:B0-----:R-:W-:-:S05]  /*7000*/  LEA R22, R3, R22, 0x18 ;  /* 0x0000001603167211 */ /* 0x001fca00078ec0ff */
[----:B------:R-:W-:-:S05]  /*7010*/  VIADD R0, R22, 0x800 ;  /* 0x0000080016007836 */ /* 0x000fca0000000000 */
[----:B------:R-:W-:-:S13]  /*7020*/  LOP3.LUT P0, RZ, R0, 0x3ff, RZ, 0xc0, !PT ;  /* 0x000003ff00ff7812 */ /* 0x000fda000780c0ff */
[----:B------:R-:W-:Y:S05]  /*7030*/  @!P0 BRA `(.L_x_118) ;  /* 0x0000000000408947 */ /* 0x000fea0003800000 */
[----:B------:R-:W-:Y:S01]  /*7040*/  MOV R14, 0x0 ;  /* 0x00000000000e7802 */ /* 0x000fe20000000f00 */
[----:B------:R-:W-:Y:S01]  /*7050*/  ULDC.64 UR4, c[0x4][0x70] ;  /* 0x01001c0000047ab9 */ /* 0x000fe20000000a00 */
[----:B------:R-:W-:Y:S01]  /*7060*/  ULDC.64 UR6, c[0x4][0x8] ;  /* 0x0100020000067ab9 */ /* 0x000fe20000000a00 */
[----:B------:R-:W-:Y:S02]  /*7070*/  IMAD.U32 R4, RZ, RZ, UR4 ;  /* 0x00000004ff047e24 */ /* 0x000fe4000f8e00ff */
[----:B------:R-:W-:Y:S01]  /*7080*/  IMAD.U32 R5, RZ, RZ, UR5 ;  /* 0x00000005ff057e24 */ /* 0x000fe2000f8e00ff */
[----:B------:R-:W0:Y:S01]  /*7090*/  LDC.64 R14, c[0x4][R14] ;  /* 0x010000000e0e7b82 */ /* 0x000e220000000a00 */
[----:B------:R-:W-:Y:S01]  /*70a0*/  ULDC.64 UR4, c[0x4][0x78] ;  /* 0x01001e0000047ab9 */ /* 0x000fe20000000a00 */
[----:B------:R-:W-:Y:S02]  /*70b0*/  IMAD.U32 R10, RZ, RZ, UR6 ;  /* 0x00000006ff0a7e24 */ /* 0x000fe4000f8e00ff */
[----:B------:R-:W-:-:S02]  /*70c0*/  IMAD.U32 R6, RZ, RZ, UR4 ;  /* 0x00000004ff067e24 */ /* 0x000fc4000f8e00ff */
[----:B------:R-:W-:Y:S02]  /*70d0*/  IMAD.U32 R7, RZ, RZ, UR5 ;  /* 0x00000005ff077e24 */ /* 0x000fe4000f8e00ff */
[----:B------:R-:W-:Y:S02]  /*70e0*/  IMAD.U32 R11, RZ, RZ, UR7 ;  /* 0x00000007ff0b7e24 */ /* 0x000fe4000f8e00ff */
[----:B------:R-:W-:Y:S02]  /*70f0*/  IMAD.MOV.U32 R8, RZ, RZ, 0x70 ;  /* 0x00000070ff087424 */ /* 0x000fe400078e00ff */
[----:B------:R-:W-:Y:S02]  /*7100*/  IMAD.MOV.U32 R12, RZ, RZ, 0x1 ;  /* 0x00000001ff0c7424 */ /* 0x000fe400078e00ff */
[----:B------:R-:W-:-:S07]  /*7110*/  IMAD.MOV.U32 R13, RZ, RZ, RZ ;  /* 0x000000ffff0d7224 */ /* 0x000fce00078e00ff */
[----:B------:R-:W-:-:S07]  /*7120*/  LEPC R20, `(.L_x_118) ;  /* 0x000000001014794e */ /* 0x000fce0000000000 */
[----:B0-----:R-:W-:Y:S05]  /*7130*/  CALL.ABS.NOINC R14 ;  /* 0x000000000e007343 */ /* 0x001fea0003c00000 */
.L_x_118:
        /* <DEDUP_REMOVED lines=19> */
.L_x_119:
[----:B------:R-:W0:Y:S02]  /*7270*/  LDC R0, c[0x0][0x28c] ;  /* 0x0000a300ff007b82 */ /* 0x000e240000000800 */
[----:B0-----:R-:W-:-:S13]  /*7280*/  ISETP.GE.AND P0, PT, R0, 0x1, PT ;  /* 0x000000010000780c */ /* 0x001fda0003f06270 */
[----:B------:R-:W-:Y:S05]  /*7290*/  @!P0 BRA `(.L_x_117) ;  /* 0x0000000000d08947 */ /* 0x000fea0003800000 */
[----:B------:R-:W-:Y:S02]  /*72a0*/  IMAD.SHL.U32 R30, R30, 0x40, RZ ;  /* 0x000000401e1e7824 */ /* 0x000fe400078e00ff */
[----:B------:R-:W-:Y:S02]  /*72b0*/  IMAD.SHL.U32 R31, R31, 0x80, RZ ;  /* 0x000000801f1f7824 */ /* 0x000fe400078e00ff */
[----:B------:R-:W-:Y:S02]  /*72c0*/  IMAD.MOV.U32 R8, RZ, RZ, RZ ;  /* 0x000000ffff087224 */ /* 0x000fe400078e00ff */
[----:B------:R-:W-:Y:S02]  /*72d0*/  IMAD.MOV.U32 R0, RZ, RZ, R23 ;  /* 0x000000ffff007224 */ /* 0x000fe400078e0017 */
[----:B------:R-:W-:Y:S02]  /*72e0*/  IMAD.MOV.U32 R3, RZ, RZ, R27 ;  /* 0x000000ffff037224 */ /* 0x000fe400078e001b */
[----:B------:R-:W-:-:S07]  /*72f0*/  IMAD.MOV.U32 R5, RZ, RZ, R28 ;  /* 0x000000ffff057224 */ /* 0x000fce00078e001c */
.L_x_123:
[----:B------:R-:W-:Y:S01]  /*7300*/  IMAD R7, R5, 0x8, R22 ;  /* 0x0000000805077824 */ /* 0x000fe200078e0216 */
[----:B------:R-:W-:Y:S02]  /*7310*/  SHF.L.U32 R4, R3, 0x1f, RZ ;  /* 0x0000001f03047819 */ /* 0x000fe400000006ff */
[----:B------:R-:W-:Y:S02]  /*7320*/  LOP3.LUT P1, RZ, R18, 0x7f, RZ, 0xc0, !PT ;  /* 0x0000007f12ff7812 */ /* 0x000fe4000782c0ff */
[----:B------:R-:W0:Y:S11]  /*7330*/  SYNCS.PHASECHK.TRANS64.TRYWAIT P0, [R7+URZ+0x48], R4 ;  /* 0x00004804070075a7 */ /* 0x000e36000800017f */
[----:B------:R-:W1:Y:S01]  /*7340*/  @!P1 LDC R6, c[0x0][0x500] ;  /* 0x00014000ff069b82 */ /* 0x000e620000000800 */
[----:B0-----:R-:W-:Y:S05]  /*7350*/  @!P0 BRA `(.L_x_120) ;  /* 0x0000001000588947 */ /* 0x001fea0003800000 */
.L_x_147:
[----:B------:R-:W-:Y:S02]  /*7360*/  LOP3.LUT P0, RZ, R18, 0x7f, RZ, 0xc0, !PT ;  /* 0x0000007f12ff7812 */ /* 0x000fe4000780c0ff */
[----:B0-----:R-:W-:-:S11]  /*7370*/  PRMT R4, R26, 0x9910, RZ ;  /* 0x000099101a047816 */ /* 0x001fd600000000ff */
[----:B-1----:R0:W-:Y:S01]  /*7380*/  @!P0 SYNCS.ARRIVE.TRANS64 RZ, [R7+URZ], R6 ;  /* 0x0000000607ff89a7 */ /* 0x0021e2000800003f */
[----:B------:R-:W-:-:S13]  /*7390*/  ISETP.NE.AND P0, PT, R4, 0x2, PT ;  /* 0x000000020400780c */ /* 0x000fda0003f05270 */
[----:B0-----:R-:W-:Y:S05]  /*73a0*/  @P0 BRA `(.L_x_121) ;  /* 0x0000000000040947 */ /* 0x001fea0003800000 */
[----:B------:R-:W-:Y:S01]  /*73b0*/  BPT.TRAP 0x1 ;  /* 0x000000040000795c */ /* 0x000fe20000300000 */
.L_x_121:
[----:B------:R-:W-:-:S13]  /*73c0*/  ISETP.NE.AND P0, PT, R32, RZ, PT ;  /* 0x000000ff2000720c */ /* 0x000fda0003f05270 */
[----:B------:R-:W-:Y:S05]  /*73d0*/  @P0 BRA `(.L_x_122) ;  /* 0x0000000000040947 */ /* 0x000fea0003800000 */
[----:B------:R-:W-:Y:S01]  /*73e0*/  BPT.TRAP 0x1 ;  /* 0x000000040000795c */ /* 0x000fe20000300000 */
.L_x_122:
[--C-:B------:R-:W-:Y:S01]  /*73f0*/  IMAD R4, R5, 0x4000, R22.reuse ;  /* 0x0000400005047824 */ /* 0x100fe200078e0216 */
[----:B------:R-:W-:Y:S01]  /*7400*/  R2UR UR17, R7 ;  /* 0x00000000071172ca */ /* 0x000fe200000e0000 */
[----:B------:R-:W-:Y:S01]  /*7410*/  IMAD R6, R5, 0x2000, R22 ;  /* 0x0000200005067824 */ /* 0x000fe200078e0216 */
[----:B------:R-:W-:Y:S01]  /*7420*/  R2UR UR19, R8 ;  /* 0x00000000081372ca */ /* 0x000fe200000e0000 */
[----:B------:R-:W-:Y:S01]  /*7430*/  VIADD R0, R0, 0xffffffff ;  /* 0xffffffff00007836 */ /* 0x000fe20000000000 */
[----:B------:R-:W-:Y:S01]  /*7440*/  R2UR UR16, R4 ;  /* 0x00000000041072ca */ /* 0x000fe200000e0000 */
[----:B------:R-:W-:Y:S01]  /*7450*/  UIADD3 UR4, UP0, UR36, 0xf0, URZ ;  /* 0x000000f024047890 */ /* 0x000fe2000ff1e03f */
[----:B------:R-:W-:Y:S01]  /*7460*/  R2UR UR8, R6 ;  /* 0x00000000060872ca */ /* 0x000fe200000e0000 */
[----:B------:R-:W-:Y:S01]  /*7470*/  UIADD3 UR14, UP1, UR36, 0x1f0, URZ ;  /* 0x000001f0240e7890 */ /* 0x000fe2000ff3e03f */
[----:B------:R-:W-:Y:S01]  /*7480*/  R2UR UR20, R29 ;  /* 0x000000001d1472ca */ /* 0x000fe200000e0000 */
[----:B------:R-:W-:Y:S01]  /*7490*/  UIADD3.X UR5, URZ, UR37, URZ, UP0, !UPT ;  /* 0x000000253f057290 */ /* 0x000fe200087fe43f */
[----:B------:R-:W-:Y:S01]  /*74a0*/  R2UR UR18, R31 ;  /* 0x000000001f1272ca */ /* 0x000fe200000e0000 */
[----:B------:R-:W-:Y:S01]  /*74b0*/  VIADD R5, R5, 0x1 ;  /* 0x0000000105057836 */ /* 0x000fe20000000000 */
[----:B------:R-:W-:Y:S01]  /*74c0*/  R2UR UR11, R30 ;  /* 0x000000001e0b72ca */ /* 0x000fe200000e0000 */
[----:B------:R-:W-:Y:S01]  /*74d0*/  UIADD3.X UR15, URZ, UR37, URZ, UP1, !UPT ;  /* 0x000000253f0f7290 */ /* 0x000fe20008ffe43f */
[----:B------:R-:W-:Y:S01]  /*74e0*/  ISETP.GT.AND P1, PT, R0, 0x1, PT ;  /* 0x000000010000780c */ /* 0x000fe20003f24270 */
[----:B------:R-:W-:Y:S01]  /*74f0*/  UMOV UR6, 0x0 ;  /* 0x0000000000067882 */ /* 0x000fe20000000000 */
[----:B------:R-:W-:Y:S01]  /*7500*/  ISETP.NE.AND P0, PT, R5, 0x9, PT ;  /* 0x000000090500780c */ /* 0x000fe20003f05270 */
[----:B------:R-:W-:Y:S01]  /*7510*/  UIADD3 UR16, UR16, 0x800, URZ ;  /* 0x0000080010107890 */ /* 0x000fe2000fffe03f */
[----:B------:R-:W-:Y:S01]  /*7520*/  VIADD R8, R8, 0x80 ;  /* 0x0000008008087836 */ /* 0x000fe20000000000 */
[----:B------:R-:W-:Y:S01]  /*7530*/  UIADD3 UR8, UR8, 0x24800, URZ ;  /* 0x0002480008087890 */ /* 0x000fe2000fffe03f */
[----:B------:R-:W-:Y:S01]  /*7540*/  SEL R4, RZ, 0x1, P0 ;  /* 0x00000001ff047807 */ /* 0x000fe20000000000 */
[----:B------:R-:W-:Y:S01]  /*7550*/  UMOV UR7, 0x10000000 ;  /* 0x1000000000077882 */ /* 0x000fe20000000000 */
[----:B------:R-:W-:Y:S01]  /*7560*/  UMOV UR9, UR17 ;  /* 0x0000001100097c82 */ /* 0x000fe20008000000 */
[----:B------:R-:W-:Y:S01]  /*7570*/  UMOV UR10, UR19 ;  /* 0x00000013000a7c82 */ /* 0x000fe20008000000 */
[----:B------:R-:W-:Y:S01]  /*7580*/  UMOV UR12, UR20 ;  /* 0x00000014000c7c82 */ /* 0x000fe20008000000 */
[----:B------:R-:W-:Y:S01]  /*7590*/  LOP3.LUT R3, R3, R4, RZ, 0x3c, !PT ;  /* 0x0000000403037212 */ /* 0x000fe200078e3cff */
[----:B------:R0:W-:Y:S01]  /*75a0*/  UTMALDG.3D [UR16], [UR4], desc[UR6] ;  /* 0x00000610040075b4 */ /* 0x0001e20008011000 */
[----:B------:R-:W-:Y:S01]  /*75b0*/  SEL R5, R5, RZ, P0 ;  /* 0x000000ff05057207 */ /* 0x000fe20000000000 */
[----:B------:R0:W-:Y:S02]  /*75c0*/  UTMALDG.3D [UR8], [UR14], desc[UR6] ;  /* 0x000006080e0075b4 */ /* 0x0001e40008011000 */
[----:B0-----:R-:W-:Y:S05]  /*75d0*/  @P1 BRA `(.L_x_123) ;  /* 0xfffffffc00481947 */ /* 0x001fea000383ffff */
.L_x_117:
[----:B------:R-:W-:Y:S05]  /*75e0*/  BSYNC B6 ;  /* 0x0000000000067941 */ /* 0x000fea0003800000 */
.L_x_116:
[----:B------:R-:W-:Y:S01]  /*75f0*/  LOP3.LUT P1, RZ, R24, 0xff, RZ, 0xc0, !PT ;  /* 0x000000ff18ff7812 */ /* 0x000fe2000782c0ff */
[----:B------:R-:W-:Y:S01]  /*7600*/  IMAD.IADD R3, R25, 0x1, R28 ;  /* 0x0000000119037824 */ /* 0x000fe200078e021c */
[----:B------:R-:W-:Y:S01]  /*7610*/  IADD3 R16, P2, R16, UR38, RZ ;  /* 0x0000002610107c10 */ /* 0x000fe2000ff5e0ff */
[----:B------:R-:W-:Y:S01]  /*7620*/  ULDC.64 UR4, c[0x0][0x650] ;  /* 0x0001940000047ab9 */ /* 0x000fe20000000a00 */
[----:B------:R-:W-:Y:S01]  /*7630*/  BSSY B0, `(.L_x_124) ;  /* 0x000006a000007945 */ /* 0x000fe20003800000 */
[----:B------:R-:W-:Y:S01]  /*7640*/  IMAD.MOV.U32 R31, RZ, RZ, -0x1 ;  /* 0xffffffffff1f7424 */ /* 0x000fe200078e00ff */
[----:B------:R-:W-:Y:S01]  /*7650*/  ISETP.GT.U32.AND P0, PT, R3, 0x8, PT ;  /* 0x000000080300780c */ /* 0x000fe20003f04070 */
[----:B------:R-:W-:Y:S01]  /*7660*/  IMAD.MOV.U32 R30, RZ, RZ, -0x1 ;  /* 0xffffffffff1e7424 */ /* 0x000fe200078e00ff */
[----:B------:R-:W-:Y:S01]  /*7670*/  IADD3.X R17, R17, UR43, RZ, P2, !PT ;  /* 0x0000002b11117c10 */ /* 0x000fe200097fe4ff */
[----:B------:R-:W-:Y:S01]  /*7680*/  IMAD.MOV.U32 R29, RZ, RZ, -0x1 ;  /* 0xffffffffff1d7424 */ /* 0x000fe200078e00ff */
[----:B------:R-:W-:-:S02]  /*7690*/  ISETP.LT.U32.AND P0, PT, R25, 0x9, P0 ;  /* 0x000000091900780c */ /* 0x000fc40000701070 */
[----:B------:R-:W-:Y:S01]  /*76a0*/  PRMT R24, RZ, 0x7610, R24 ;  /* 0x00007610ff187816 */ /* 0x000fe20000000018 */
[----:B------:R-:W0:Y:S01]  /*76b0*/  @P1 S2R R5, SR_CgaCtaId ;  /* 0x0000000000051919 */ /* 0x000e220000008800 */
[----:B------:R-:W-:-:S04]  /*76c0*/  @P1 MOV R0, 0x400 ;  /* 0x0000040000001802 */ /* 0x000fc80000000f00 */
[----:B0-----:R-:W-:Y:S01]  /*76d0*/  @P1 LEA R0, R5, R0, 0x18 ;  /* 0x0000000005001211 */ /* 0x001fe200078ec0ff */
[----:B------:R-:W-:-:S03]  /*76e0*/  IMAD.WIDE.U32 R4, R3, 0x38e38e39, RZ ;  /* 0x38e38e3903047825 */ /* 0x000fc600078e00ff */
[----:B------:R0:W-:Y:S01]  /*76f0*/  @P1 SYNCS.ARRIVE.TRANS64.A1T0 RZ, [R0+URZ+0xa8], RZ ;  /* 0x0000a8ff00ff19a7 */ /* 0x0001e2000810003f */
[----:B------:R-:W-:Y:S02]  /*7700*/  ISETP.GE.U32.AND P1, PT, R25, 0x9, PT ;  /* 0x000000091900780c */ /* 0x000fe40003f26070 */
[----:B------:R-:W-:Y:S02]  /*7710*/  SHF.R.U32.HI R4, RZ, 0x1, R5 ;  /* 0x00000001ff047819 */ /* 0x000fe40000011605 */
[----:B0-----:R-:W-:-:S03]  /*7720*/  SEL R0, RZ, 0x1, !P0 ;  /* 0x00000001ff007807 */ /* 0x001fc60004000000 */
[----:B------:R-:W-:Y:S01]  /*7730*/  IMAD R28, R4, -0x9, R3 ;  /* 0xfffffff7041c7824 */ /* 0x000fe200078e0203 */
[----:B------:R-:W-:Y:S02]  /*7740*/  ISETP.GE.U32.AND P0, PT, R16, UR4, PT ;  /* 0x0000000410007c0c */ /* 0x000fe4000bf06070 */
[----:B------:R-:W-:Y:S02]  /*7750*/  LOP3.LUT R27, R27, R0, RZ, 0x3c, !PT ;  /* 0x000000001b1b7212 */ /* 0x000fe400078e3cff */
[----:B------:R-:W-:Y:S02]  /*7760*/  ISETP.GE.U32.AND.EX P0, PT, R17, UR5, PT, P0 ;  /* 0x0000000511007c0c */ /* 0x000fe4000bf06100 */
[----:B------:R-:W-:Y:S02]  /*7770*/  @P1 LOP3.LUT R27, R27, 0x1, R4, 0x78, !PT ;  /* 0x000000011b1b1812 */ /* 0x000fe400078e7804 */
[----:B------:R-:W-:-:S09]  /*7780*/  PRMT R0, RZ, 0x7610, R0 ;  /* 0x00007610ff007816 */ /* 0x000fd20000000000 */
[----:B------:R-:W-:Y:S05]  /*7790*/  @P0 BRA `(.L_x_125) ;  /* 0x00000004004c0947 */ /* 0x000fea0003800000 */
[----:B------:R-:W-:Y:S01]  /*77a0*/  ULDC.64 UR4, c[0x0][0x628] ;  /* 0x00018a0000047ab9 */ /* 0x000fe20000000a00 */
[----:B------:R-:W0:Y:S01]  /*77b0*/  S2R R10, SR_CTAID.X ;  /* 0x00000000000a7919 */ /* 0x000e220000002500 */
[----:B------:R-:W-:Y:S01]  /*77c0*/  ISETP.NE.U32.AND P0, PT, RZ, UR4, PT ;  /* 0x00000004ff007c0c */ /* 0x000fe2000bf05070 */
[----:B------:R-:W-:Y:S01]  /*77d0*/  ULDC UR7, c[0x0][0x630] ;  /* 0x00018c0000077ab9 */ /* 0x000fe20000000800 */
[----:B------:R-:W-:Y:S01]  /*77e0*/  IMAD.MOV.U32 R4, RZ, RZ, R16 ;  /* 0x000000ffff047224 */ /* 0x000fe200078e0010 */
[----:B------:R-:W1:Y:S01]  /*77f0*/  S2R R0, SR_CTAID.Y ;  /* 0x0000000000007919 */ /* 0x000e620000002600 */
[----:B------:R-:W-:Y:S01]  /*7800*/  ISETP.NE.AND.EX P0, PT, RZ, UR5, PT, P0 ;  /* 0x00000005ff007c0c */ /* 0x000fe2000bf05300 */
[----:B------:R-:W-:-:S12]  /*7810*/  IMAD.MOV.U32 R5, RZ, RZ, R17 ;  /* 0x000000ffff057224 */ /* 0x000fd800078e0011 */
[----:B------:R-:W-:Y:S05]  /*7820*/  @!P0 BRA `(.L_x_126) ;  /* 0x0000000000288947 */ /* 0x000fea0003800000 */
[----:B------:R-:W-:Y:S02]  /*7830*/  ULDC UR6, c[0x0][0x634] ;  /* 0x00018d0000067ab9 */ /* 0x000fe40000000800 */
[----:B------:R-:W-:-:S05]  /*7840*/  IADD3 R9, P0, R16, UR6, RZ ;  /* 0x0000000610097c10 */ /* 0x000fca000ff1e0ff */
[----:B------:R-:W-:-:S04]  /*7850*/  IMAD.X R3, RZ, RZ, R17, P0 ;  /* 0x000000ffff037224 */ /* 0x000fc800000e0611 */
[----:B------:R-:W-:-:S04]  /*7860*/  IMAD.WIDE.U32 R6, R3, UR4, RZ ;  /* 0x0000000403067c25 */ /* 0x000fc8000f8e00ff */
[----:B------:R-:W-:-:S04]  /*7870*/  IMAD.WIDE.U32 R6, P0, R9, UR5, R6 ;  /* 0x0000000509067c25 */ /* 0x000fc8000f800006 */
[----:B------:R-:W-:-:S04]  /*7880*/  IMAD.WIDE.U32 R8, R9, UR4, RZ ;  /* 0x0000000409087c25 */ /* 0x000fc8000f8e00ff */
[----:B------:R-:W-:Y:S01]  /*7890*/  IMAD.X R5, RZ, RZ, RZ, P0 ;  /* 0x000000ffff057224 */ /* 0x000fe200000e06ff */
[----:B------:R-:W-:Y:S01]  /*78a0*/  IADD3 RZ, P0, R9, R6, RZ ;  /* 0x0000000609ff7210 */ /* 0x000fe20007f1e0ff */
[----:B------:R-:W-:-:S04]  /*78b0*/  IMAD.MOV.U32 R4, RZ, RZ, R7 ;  /* 0x000000ffff047224 */ /* 0x000fc800078e0007 */
[----:B------:R-:W-:-:S08]  /*78c0*/  IMAD.WIDE.U32.X R4, R3, UR5, R4, P0 ;  /* 0x0000000503047c25 */ /* 0x000fd000080e0404 */
.L_x_126:
[--C-:B------:R-:W-:Y:S01]  /*78d0*/  SHF.R.U64 R29, R4, UR7, R5.reuse ;  /* 0x00000007041d7c19 */ /* 0x100fe20008001205 */
[----:B------:R-:W-:Y:S01]  /*78e0*/  ULDC.64 UR4, c[0x0][0x620] ;  /* 0x0001880000047ab9 */ /* 0x000fe20000000a00 */
[----:B------:R-:W-:Y:S01]  /*78f0*/  SHF.R.U32.HI R3, RZ, UR7, R5 ;  /* 0x00000007ff037c19 */ /* 0x000fe20008011605 */
[----:B------:R-:W2:Y:S01]  /*7900*/  LDC R15, c[0x0][0x144] ;  /* 0x00005100ff0f7b82 */ /* 0x000ea20000000800 */
[----:B------:R-:W-:Y:S01]  /*7910*/  IADD3 R6, P0, RZ, -R29, RZ ;  /* 0x8000001dff067210 */ /* 0x000fe20007f1e0ff */
[----:B------:R-:W-:Y:S01]  /*7920*/  ULDC.64 UR8, c[0x0][0x640] ;  /* 0x0001900000087ab9 */ /* 0x000fe20000000a00 */
[----:B0-----:R-:W-:Y:S01]  /*7930*/  I2FP.F32.U32 R7, R10 ;  /* 0x0000000a00077245 */ /* 0x001fe20000201000 */
[----:B------:R-:W-:Y:S02]  /*7940*/  ULDC UR6, c[0x0][0x608] ;  /* 0x0001820000067ab9 */ /* 0x000fe40000000800 */
[----:B------:R-:W-:Y:S01]  /*7950*/  IMAD.X R3, RZ, RZ, ~R3, P0 ;  /* 0x000000ffff037224 */ /* 0x000fe200000e0e03 */
[----:B------:R-:W-:Y:S01]  /*7960*/  ISETP.NE.U32.AND P0, PT, RZ, UR8, PT ;  /* 0x00000008ff007c0c */ /* 0x000fe2000bf05070 */
[----:B------:R-:W-:Y:S01]  /*7970*/  IMAD.WIDE.U32 R4, R6, UR4, R16 ;  /* 0x0000000406047c25 */ /* 0x000fe2000f8e0010 */
[----:B------:R-:W0:Y:S02]  /*7980*/  LDC R9, c[0x0][0x148] ;  /* 0x00005200ff097b82 */ /* 0x000e240000000800 */
[----:B------:R-:W-:Y:S01]  /*7990*/  ISETP.NE.AND.EX P0, PT, RZ, UR9, PT, P0 ;  /* 0x00000009ff007c0c */ /* 0x000fe2000bf05300 */
[----:B------:R-:W-:Y:S01]  /*79a0*/  IMAD R3, R3, UR4, RZ ;  /* 0x0000000403037c24 */ /* 0x000fe2000f8e02ff */
[----:B------:R-:W-:-:S02]  /*79b0*/  ULDC UR4, c[0x0][0x150] ;  /* 0x0000540000047ab9 */ /* 0x000fc40000000800 */
[----:B------:R-:W-:Y:S01]  /*79c0*/  FMUL R7, R7, UR4 ;  /* 0x0000000407077c20 */ /* 0x000fe20008400000 */
[----:B------:R-:W-:Y:S01]  /*79d0*/  IMAD R3, R6, UR5, R3 ;  /* 0x0000000506037c24 */ /* 0x000fe2000f8e0203 */
[----:B------:R-:W-:Y:S01]  /*79e0*/  ULDC UR4, c[0x0][0x618] ;  /* 0x0001860000047ab9 */ /* 0x000fe20000000800 */
[----:B------:R-:W-:Y:S02]  /*79f0*/  ULDC UR5, c[0x0][0x154] ;  /* 0x0000550000057ab9 */ /* 0x000fe40000000800 */
[----:B------:R-:W-:Y:S01]  /*7a00*/  IMAD.IADD R5, R5, 0x1, R3 ;  /* 0x0000000105057824 */ /* 0x000fe200078e0203 */
[----:B------:R-:W3:Y:S04]  /*7a10*/  F2I.U32.TRUNC.NTZ R7, R7 ;  /* 0x0000000700077305 */ /* 0x000ee8000020f000 */
[----:B------:R-:W-:-:S02]  /*7a20*/  SHF.R.U64 R3, R4, UR4, R5 ;  /* 0x0000000404037c19 */ /* 0x000fc40008001205 */
[----:B-1----:R-:W-:-:S05]  /*7a30*/  I2FP.F32.U32 R4, R0 ;  /* 0x0000000000047245 */ /* 0x002fca0000201000 */
[----:B------:R-:W-:Y:S01]  /*7a40*/  FMUL R12, R4, UR5 ;  /* 0x00000005040c7c20 */ /* 0x000fe20008400000 */
[----:B------:R-:W-:Y:S01]  /*7a50*/  SHF.R.U32.HI R4, RZ, UR4, R5 ;  /* 0x00000004ff047c19 */ /* 0x000fe20008011605 */
[----:B------:R-:W-:Y:S01]  /*7a60*/  ULDC UR4, c[0x0][0x658] ;  /* 0x0001960000047ab9 */ /* 0x000fe20000000800 */
[----:B---3--:R-:W-:Y:S02]  /*7a70*/  IMAD.MOV R7, RZ, RZ, -R7 ;  /* 0x000000ffff077224 */ /* 0x008fe400078e0a07 */
[--C-:B------:R-:W-:Y:S01]  /*7a80*/  SHF.R.U64 R11, R3, UR6, R4.reuse ;  /* 0x00000006030b7c19 */ /* 0x100fe20008001204 */
[----:B------:R-:W1:Y:S01]  /*7a90*/  F2I.U32.TRUNC.NTZ R12, R12 ;  /* 0x0000000c000c7305 */ /* 0x000e62000020f000 */
[----:B------:R-:W-:Y:S01]  /*7aa0*/  SHF.R.U32.HI R4, RZ, UR6, R4 ;  /* 0x00000006ff047c19 */ /* 0x000fe20008011604 */
[----:B--2---:R-:W-:-:S03]  /*7ab0*/  IMAD R10, R15, R7, R10 ;  /* 0x000000070f0a7224 */ /* 0x004fc600078e020a */
[--C-:B------:R-:W-:Y:S02]  /*7ac0*/  SHF.R.U64 R8, R11, UR4, R4.reuse ;  /* 0x000000040b087c19 */ /* 0x100fe40008001204 */
[----:B------:R-:W-:-:S03]  /*7ad0*/  SHF.R.U32.HI R13, RZ, UR4, R4 ;  /* 0x00000004ff0d7c19 */ /* 0x000fc60008011604 */
[----:B------:R-:W-:Y:S02]  /*7ae0*/  IMAD.MOV.U32 R4, RZ, RZ, R8 ;  /* 0x000000ffff047224 */ /* 0x000fe400078e0008 */
[----:B------:R-:W-:Y:S01]  /*7af0*/  IMAD.MOV.U32 R5, RZ, RZ, R13 ;  /* 0x000000ffff057224 */ /* 0x000fe200078e000d */
[----:B01----:R-:W-:Y:S06]  /*7b00*/  @!P0 BRA `(.L_x_127) ;  /* 0x0000000000288947 */ /* 0x003fec0003800000 */
[----:B------:R-:W-:Y:S02]  /*7b10*/  ULDC UR4, c[0x0][0x64c] ;  /* 0x0001930000047ab9 */ /* 0x000fe40000000800 */
[----:B------:R-:W-:-:S05]  /*7b20*/  IADD3 R5, P0, R8, UR4, RZ ;  /* 0x0000000408057c10 */ /* 0x000fca000ff1e0ff */
[----:B------:R-:W-:-:S04]  /*7b30*/  IMAD.X R13, RZ, RZ, R13, P0 ;  /* 0x000000ffff0d7224 */ /* 0x000fc800000e060d */
[----:B------:R-:W-:-:S04]  /*7b40*/  IMAD.WIDE.U32 R6, R13, UR8, RZ ;  /* 0x000000080d067c25 */ /* 0x000fc8000f8e00ff */
[----:B------:R-:W-:-:S04]  /*7b50*/  IMAD.WIDE.U32 R6, P0, R5, UR9, R6 ;  /* 0x0000000905067c25 */ /* 0x000fc8000f800006 */
[----:B------:R-:W-:-:S04]  /*7b60*/  IMAD.WIDE.U32 R4, R5, UR8, RZ ;  /* 0x0000000805047c25 */ /* 0x000fc8000f8e00ff */
[----:B------:R-:W-:Y:S01]  /*7b70*/  IMAD.MOV.U32 R4, RZ, RZ, R7 ;  /* 0x000000ffff047224 */ /* 0x000fe200078e0007 */
[----:B------:R-:W-:Y:S01]  /*7b80*/  IADD3 RZ, P1, R5, R6, RZ ;  /* 0x0000000605ff7210 */ /* 0x000fe20007f3e0ff */
[----:B------:R-:W-:-:S04]  /*7b90*/  IMAD.X R5, RZ, RZ, RZ, P0 ;  /* 0x000000ffff057224 */ /* 0x000fc800000e06ff */
[----:B------:R-:W-:-:S08]  /*7ba0*/  IMAD.WIDE.U32.X R4, R13, UR9, R4, P1 ;  /* 0x000000090d047c25 */ /* 0x000fd000088e0404 */
.L_x_127:
[----:B------:R-:W-:Y:S01]  /*7bb0*/  ISETP.NE.AND P0, PT, R2, 0x1, PT ;  /* 0x000000010200780c */ /* 0x000fe20003f05270 */
[----:B------:R-:W-:Y:S01]  /*7bc0*/  ULDC UR4, c[0x0][0x648] ;  /* 0x0001920000047ab9 */ /* 0x000fe20000000800 */
[----:B------:R-:W-:Y:S01]  /*7bd0*/  LOP3.LUT R11, R11, UR42, RZ, 0xc0, !PT ;  /* 0x0000002a0b0b7c12 */ /* 0x000fe2000f8ec0ff */
[----:B------:R-:W-:Y:S01]  /*7be0*/  IMAD.MOV R12, RZ, RZ, -R12 ;  /* 0x000000ffff0c7224 */ /* 0x000fe200078e0a0c */
[----:B------:R-:W-:Y:S01]  /*7bf0*/  SHF.R.U64 R4, R4, UR4, R5 ;  /* 0x0000000404047c19 */ /* 0x000fe20008001205 */
[----:B------:R-:W-:Y:S01]  /*7c00*/  ULDC UR4, c[0x0][0x638] ;  /* 0x00018e0000047ab9 */ /* 0x000fe20000000800 */
[----:B------:R-:W-:Y:S01]  /*7c10*/  LOP3.LUT R31, R3, UR40, RZ, 0xc0, !PT ;  /* 0x00000028031f7c12 */ /* 0x000fe2000f8ec0ff */
[----:B------:R-:W-:Y:S02]  /*7c20*/  ULDC UR5, c[0x0][0x610] ;  /* 0x0001840000057ab9 */ /* 0x000fe40000000800 */
[----:B------:R-:W-:Y:S02]  /*7c30*/  IMAD.MOV R5, RZ, RZ, -R4 ;  /* 0x000000ffff057224 */ /* 0x000fe400078e0a04 */
[----:B------:R-:W-:-:S02]  /*7c40*/  IMAD R11, R4, UR41, R11 ;  /* 0x00000029040b7c24 */ /* 0x000fc4000f8e020b */
[----:B------:R-:W-:Y:S02]  /*7c50*/  @P0 IMAD R10, R9, R12, R0 ;  /* 0x0000000c090a0224 */ /* 0x000fe400078e0200 */
[----:B------:R-:W-:Y:S01]  /*7c60*/  IMAD R8, R5, UR4, R8 ;  /* 0x0000000405087c24 */ /* 0x000fe2000f8e0208 */
[----:B------:R-:W-:Y:S01]  /*7c70*/  ULDC UR4, c[0x0][0x600] ;  /* 0x0001800000047ab9 */ /* 0x000fe20000000800 */
[----:B------:R-:W-:Y:S02]  /*7c80*/  IMAD R10, R11, UR5, R10 ;  /* 0x000000050b0a7c24 */ /* 0x000fe4000f8e020a */
[----:B------:R-:W-:Y:S02]  /*7c90*/  IMAD R31, R8, UR4, R31 ;  /* 0x00000004081f7c24 */ /* 0x000fe4000f8e021f */
[----:B------:R-:W-:-:S03]  /*7ca0*/  IMAD.MOV.U32 R0, RZ, RZ, 0x1 ;  /* 0x00000001ff007424 */ /* 0x000fc600078e00ff */
[----:B------:R-:W-:Y:S02]  /*7cb0*/  SEL R30, R31, R10, !P0 ;  /* 0x0000000a1f1e7207 */ /* 0x000fe40004000000 */
[----:B------:R-:W-:-:S07]  /*7cc0*/  SEL R31, R10, R31, !P0 ;  /* 0x0000001f0a1f7207 */ /* 0x000fce0004000000 */
.L_x_125:
[----:B------:R-:W-:Y:S05]  /*7cd0*/  BSYNC B0 ;  /* 0x0000000000007941 */ /* 0x000fea0003800000 */
.L_x_124:
[----:B------:R-:W-:-:S13]  /*7ce0*/  LOP3.LUT P0, RZ, R0, 0xff, RZ, 0xc0, !PT ;  /* 0x000000ff00ff7812 */ /* 0x000fda000780c0ff */
[----:B------:R-:W-:Y:S05]  /*7cf0*/  @P0 BRA `(.L_x_128) ;  /* 0xfffffff000a40947 */ /* 0x000fea000383ffff */
[----:B------:R-:W-:Y:S05]  /*7d00*/  BSYNC B7 ;  /* 0x0000000000077941 */ /* 0x000fea0003800000 */
.L_x_114:
[----:B------:R-:W-:-:S03]  /*7d10*/  UMOV UR4, 0xffffffff ;  /* 0xffffffff00047882 */ /* 0x000fc60000000000 */
[----:B------:R-:W-:Y:S05]  /*7d20*/  BRA.DIV UR4, `(.L_x_129) ;  /* 0x0000000604f87947 */ /* 0x000fea000b800000 */
[----:B------:R-:W-:-:S13]  /*7d30*/  ELECT P6, URZ, PT ;  /* 0x00000000003f782f */ /* 0x000fda00038c0000 */
.L_x_150:
[----:B------:R-:W-:Y:S04]  /*7d40*/  BSSY B0, `(.L_x_130) ;  /* 0x0000058000007945 */ /* 0x000fe80003800000 */
[----:B------:R-:W-:Y:S05]  /*7d50*/  @!P6 BRA `(.L_x_131) ;  /* 0x000000040058e947 */ /* 0x000fea0003800000 */
[----:B------:R-:W-:-:S04]  /*7d60*/  LOP3.LUT R19, R19, 0x2, RZ, 0xfc, !PT ;  /* 0x0000000213137812 */ /* 0x000fc800078efcff */
[----:B------:R-:W-:-:S13]  /*7d70*/  ISETP.NE.AND P0, PT, R19, 0x3, PT ;  /* 0x000000031300780c */ /* 0x000fda0003f05270 */
[----:B------:R-:W-:Y:S05]  /*7d80*/  @!P0 BRA `(.L_x_132) ;  /* 0x0000000000048947 */ /* 0x000fea0003800000 */
[----:B------:R-:W-:Y:S01]  /*7d90*/  BPT.TRAP 0x1 ;  /* 0x000000040000795c */ /* 0x000fe20000300000 */
.L_x_132:
[----:B------:R-:W0:Y:S01]  /*7da0*/  S2R R3, SR_CgaCtaId ;  /* 0x0000000000037919 */ /* 0x000e220000008800 */
[----:B------:R-:W-:Y:S02]  /*7db0*/  MOV R0, 0x400 ;  /* 0x0000040000007802 */ /* 0x000fe40000000f00 */
[----:B------:R-:W-:Y:S02]  /*7dc0*/  SHF.L.U32 R2, R27, 0x1f, RZ ;  /* 0x0000001f1b027819 */ /* 0x000fe400000006ff */
[----:B0-----:R-:W-:-:S05]  /*7dd0*/  LEA R3, R3, R0, 0x18 ;  /* 0x0000000003037211 */ /* 0x001fca00078ec0ff */
[----:B------:R-:W-:-:S04]  /*7de0*/  VIADD R3, R3, 0x48 ;  /* 0x0000004803037836 */ /* 0x000fc80000000000 */
[C---:B------:R-:W-:Y:S02]  /*7df0*/  IMAD R5, R28.reuse, 0x8, R3 ;  /* 0x000000081c057824 */ /* 0x040fe400078e0203 */
[----:B------:R-:W-:Y:S02]  /*7e00*/  VIADD R28, R28, 0x1 ;  /* 0x000000011c1c7836 */ /* 0x000fe40000000000 */
[----:B------:R-:W0:Y:S03]  /*7e10*/  SYNCS.PHASECHK.TRANS64.TRYWAIT P0, [R5+URZ], R2 ;  /* 0x00000002050075a7 */ /* 0x000e26000800017f */
[----:B------:R-:W-:-:S04]  /*7e20*/  ISETP.NE.AND P1, PT, R28, 0x9, PT ;  /* 0x000000091c00780c */ /* 0x000fc80003f25270 */
[----:B------:R-:W-:Y:S02]  /*7e30*/  SEL R0, RZ, 0x1, P1 ;  /* 0x00000001ff007807 */ /* 0x000fe40000800000 */
[----:B------:R-:W-:Y:S02]  /*7e40*/  SEL R28, R28, RZ, P1 ;  /* 0x000000ff1c1c7207 */ /* 0x000fe40000800000 */
[----:B------:R-:W-:-:S03]  /*7e50*/  LOP3.LUT R27, R27, R0, RZ, 0x3c, !PT ;  /* 0x000000001b1b7212 */ /* 0x000fc600078e3cff */
[----:B------:R-:W-:Y:S01]  /*7e60*/  IMAD R7, R28, 0x8, R3 ;  /* 0x000000081c077824 */ /* 0x000fe200078e0203 */
[----:B------:R-:W-:Y:S01]  /*7e70*/  SHF.L.U32 R4, R27, 0x1f, RZ ;  /* 0x0000001f1b047819 */ /* 0x000fe200000006ff */
[----:B0-----:R-:W-:Y:S06]  /*7e80*/  @!P0 BRA `(.L_x_133) ;  /* 0x0000000400c08947 */ /* 0x001fec0003800000 */
.L_x_151:
[----:B------:R-:W1:Y:S01]  /*7e90*/  SYNCS.PHASECHK.TRANS64.TRYWAIT P0, [R7+URZ], R4 ;  /* 0x00000004070075a7 */ /* 0x000e62000800017f */
[----:B------:R-:W-:-:S05]  /*7ea0*/  VIADD R0, R28, 0x1 ;  /* 0x000000011c007836 */ /* 0x000fca0000000000 */
[----:B------:R-:W-:-:S04]  /*7eb0*/  ISETP.NE.AND P1, PT, R0, 0x9, PT ;  /* 0x000000090000780c */ /* 0x000fc80003f25270 */
[----:B0-----:R-:W-:Y:S02]  /*7ec0*/  SEL R2, RZ, 0x1, P1 ;  /* 0x00000001ff027807 */ /* 0x001fe40000800000 */
[----:B------:R-:W-:Y:S02]  /*7ed0*/  SEL R0, R0, RZ, P1 ;  /* 0x000000ff00007207 */ /* 0x000fe40000800000 */
[----:B------:R-:W-:-:S03]  /*7ee0*/  LOP3.LUT R27, R27, R2, RZ, 0x3c, !PT ;  /* 0x000000021b1b7212 */ /* 0x000fc600078e3cff */
[----:B------:R-:W-:Y:S01]  /*7ef0*/  IMAD R6, R0, 0x8, R3 ;  /* 0x0000000800067824 */ /* 0x000fe200078e0203 */
[----:B------:R-:W-:Y:S01]  /*7f00*/  SHF.L.U32 R5, R27, 0x1f, RZ ;  /* 0x0000001f1b057819 */ /* 0x000fe200000006ff */
[----:B-1----:R-:W-:Y:S06]  /*7f10*/  @!P0 BRA `(.L_x_134) ;  /* 0x0000000400b08947 */ /* 0x002fec0003800000 */
.L_x_152:
[----:B------:R-:W1:Y:S01]  /*7f20*/  SYNCS.PHASECHK.TRANS64.TRYWAIT P0, [R6+URZ], R5 ;  /* 0x00000005060075a7 */ /* 0x000e62000800017f */
[----:B------:R-:W-:-:S05]  /*7f30*/  VIADD R0, R0, 0x1 ;  /* 0x0000000100007836 */ /* 0x000fca0000000000 */
[----:B------:R-:W-:-:S04]  /*7f40*/  ISETP.NE.AND P1, PT, R0, 0x9, PT ;  /* 0x000000090000780c */ /* 0x000fc80003f25270 */
[----:B------:R-:W-:Y:S02]  /*7f50*/  SEL R2, RZ, 0x1, P1 ;  /* 0x00000001ff027807 */ /* 0x000fe40000800000 */
[----:B------:R-:W-:Y:S02]  /*7f60*/  SEL R0, R0, RZ, P1 ;  /* 0x000000ff00007207 */ /* 0x000fe40000800000 */
[----:B------:R-:W-:-:S03]  /*7f70*/  LOP3.LUT R27, R27, R2, RZ, 0x3c, !PT ;  /* 0x000000021b1b7212 */ /* 0x000fc600078e3cff */
[----:B0-----:R-:W-:Y:S01]  /*7f80*/  IMAD R7, R0, 0x8, R3 ;  /* 0x0000000800077824 */ /* 0x001fe200078e0203 */
[----:B------:R-:W-:Y:S01]  /*7f90*/  SHF.L.U32 R4, R27, 0x1f, RZ ;  /* 0x0000001f1b047819 */ /* 0x000fe200000006ff */
[----:B-1----:R-:W-:Y:S06]  /*7fa0*/  @!P0 BRA `(.L_x_135) ;  /* 0x0000000400a08947 */ /* 0x002fec0003800000 */
.L_x_153:
        /* <DEDUP_REMOVED lines=9> */
.L_x_154:
        /* <DEDUP_REMOVED lines=9> */
.L_x_155:
        /* <DEDUP_REMOVED lines=9> */
.L_x_156:
        /* <DEDUP_REMOVED lines=9> */
.L_x_157:
[----:B------:R-:W1:Y:S01]  /*81f0*/  SYNCS.PHASECHK.TRANS64.TRYWAIT P0, [R7+URZ], R4 ;  /* 0x00000004070075a7 */ /* 0x000e62000800017f */
[----:B------:R-:W-:-:S05]  /*8200*/  VIADD R0, R0, 0x1 ;  /* 0x0000000100007836 */ /* 0x000fca0000000000 */
[----:B------:R-:W-:-:S04]  /*8210*/  ISETP.NE.AND P1, PT, R0, 0x9, PT ;  /* 0x000000090000780c */ /* 0x000fc80003f25270 */
[----:B------:R-:W-:Y:S02]  /*8220*/  SEL R2, RZ, 0x1, P1 ;  /* 0x00000001ff027807 */ /* 0x000fe40000800000 */
[----:B------:R-:W-:Y:S02]  /*8230*/  SEL R0, R0, RZ, P1 ;  /* 0x000000ff00007207 */ /* 0x000fe40000800000 */
[----:B------:R-:W-:Y:S01]  /*8240*/  LOP3.LUT R2, R27, R2, RZ, 0x3c, !PT ;  /* 0x000000021b027212 */ /* 0x000fe200078e3cff */
[----:B-1----:R-:W-:Y:S06]  /*8250*/  @!P0 BRA `(.L_x_140) ;  /* 0x0000000400588947 */ /* 0x002fec0003800000 */
.L_x_158:
[----:B------:R-:W-:Y:S01]  /*8260*/  IMAD R3, R0, 0x8, R3 ;  /* 0x0000000800037824 */ /* 0x000fe200078e0203 */
[----:B------:R-:W-:-:S07]  /*8270*/  SHF.L.U32 R0, R2, 0x1f, RZ ;  /* 0x0000001f02007819 */ /* 0x000fce00000006ff */
.L_x_141:
[----:B--2---:R2:W3:Y:S02]  /*8280*/  SYNCS.PHASECHK.TRANS64.TRYWAIT P0, [R3+URZ], R0 ;  /* 0x00000000030075a7 */ /* 0x0044e4000800017f */
[----:B---3--:R-:W-:Y:S05]  /*8290*/  @!P0 NANOSLEEP.SYNCS 0x989680 ;  /* 0x009896800000895d */ /* 0x008fea0003900000 */
[----:B------:R-:W3:Y:S02]  /*82a0*/  @!P0 SYNCS.PHASECHK.TRANS64 P0, [R3+URZ], R0 ;  /* 0x00000000030085a7 */ /* 0x000ee4000800007f */
[----:B---3--:R-:W-:Y:S05]  /*82b0*/  @!P0 BRA `(.L_x_141) ;  /* 0xfffffffc00f08947 */ /* 0x008fea000383ffff */
.L_x_131:
[----:B------:R-:W-:Y:S05]  /*82c0*/  BSYNC B0 ;  /* 0x0000000000007941 */ /* 0x000fea0003800000 */
.L_x_130:
[----:B------:R-:W-:Y:S05]  /*82d0*/  EXIT ;  /* 0x000000000000794d */ /* 0x000fea0003800000 */
.L_x_17:
[----:B------:R-:W-:Y:S02]  /*82e0*/  IMAD.MOV.U32 R12, RZ, RZ, RZ ;  /* 0x000000ffff0c7224 */ /* 0x000fe400078e00ff */
[----:B------:R-:W-:Y:S02]  /*82f0*/  IMAD.MOV.U32 R11, RZ, RZ, 0x1f ;  /* 0x0000001fff0b7424 */ /* 0x000fe400078e00ff */
[----:B------:R-:W-:-:S07]  /*8300*/  IMAD.MOV.U32 R15, RZ, RZ, -0x1 ;  /* 0xffffffffff0f7424 */ /* 0x000fce00078e00ff */
[----:B012--5:R-:W-:Y:S05]  /*8310*/  WARPSYNC.COLLECTIVE R15, `(.L_x_142) ;  /* 0x000000000f087348 */ /* 0x027fea0003c00000 */
[----:B------:R3:W4:Y:S02]  /*8320*/  SHFL.IDX P6, R14, R13, R12, R11 ;  /* 0x0000000c0d0e7389 */ /* 0x00072400000c000b */
[----:B012345:R-:W-:Y:S01]  /*8330*/  ENDCOLLECTIVE ;  /* 0x000000000000791b */ /* 0x03ffe20003800000 */
.L_x_142:
[----:B------:R-:W-:Y:S05]  /*8340*/  BRA `(.L_x_143) ;  /* 0xffffff90002c7947 */ /* 0x000fea000383ffff */
.L_x_21:
[----:B-1----:R1:W3:Y:S02]  /*8350*/  SYNCS.PHASECHK.TRANS64.TRYWAIT P1, [R4+URZ], R3 ;  /* 0x00000003040075a7 */ /* 0x0022e4000802017f */
[----:B---3--:R-:W-:Y:S05]  /*8360*/  @!P1 NANOSLEEP.SYNCS 0x989680 ;  /* 0x009896800000995d */ /* 0x008fea0003900000 */
[----:B------:R-:W3:Y:S02]  /*8370*/  @!P1 SYNCS.PHASECHK.TRANS64 P1, [R4+URZ], R3 ;  /* 0x00000003040095a7 */ /* 0x000ee4000802007f */
[----:B---3--:R-:W-:Y:S05]  /*8380*/  @!P1 BRA `(.L_x_21) ;  /* 0xfffffffc00f09947 */ /* 0x008fea000383ffff */
[----:B------:R-:W-:Y:S05]  /*8390*/  BRA `(.L_x_20) ;  /* 0xffffff9000587947 */ /* 0x000fea000383ffff */
.L_x_26:
[----:B0-----:R0:W1:Y:S02]  /*83a0*/  SYNCS.PHASECHK.TRANS64.TRYWAIT P1, [R7+URZ], R76 ;  /* 0x0000004c070075a7 */ /* 0x001064000802017f */
[----:B-1----:R-:W-:Y:S05]  /*83b0*/  @!P1 NANOSLEEP.SYNCS 0x989680 ;  /* 0x009896800000995d */ /* 0x002fea0003900000 */
[----:B------:R-:W1:Y:S02]  /*83c0*/  @!P1 SYNCS.PHASECHK.TRANS64 P1, [R7+URZ], R76 ;  /* 0x0000004c070095a7 */ /* 0x000e64000802007f */
[----:B-1----:R-:W-:Y:S05]  /*83d0*/  @!P1 BRA `(.L_x_26) ;  /* 0xfffffffc00f09947 */ /* 0x002fea000383ffff */
[----:B------:R-:W-:Y:S05]  /*83e0*/  BRA `(.L_x_25) ;  /* 0xffffff9c00347947 */ /* 0x000fea000383ffff */
.L_x_34:
[----:B0-----:R0:W1:Y:S02]  /*83f0*/  SYNCS.PHASECHK.TRANS64.TRYWAIT P1, [R23+URZ], R76 ;  /* 0x0000004c170075a7 */ /* 0x001064000802017f */
[----:B-1----:R-:W-:Y:S05]  /*8400*/  @!P1 NANOSLEEP.SYNCS 0x989680 ;  /* 0x009896800000995d */ /* 0x002fea0003900000 */
[----:B------:R-:W1:Y:S02]  /*8410*/  @!P1 SYNCS.PHASECHK.TRANS64 P1, [R23+URZ], R76 ;  /* 0x0000004c170095a7 */ /* 0x000e64000802007f */
[----:B-1----:R-:W-:Y:S05]  /*8420*/  @!P1 BRA `(.L_x_34) ;  /* 0xfffffffc00f09947 */ /* 0x002fea000383ffff */
[----:B------:R-:W-:Y:S05]  /*8430*/  BRA `(.L_x_33) ;  /* 0xffffffa400fc7947 */ /* 0x000fea000383ffff */
.L_x_115:
[----:B------:R-:W-:Y:S01]  /*8440*/  BSSY B0, `(.L_x_144) ;  /* 0x0000006000007945 */ /* 0x000fe20003800000 */
[----:B------:R-:W-:-:S07]  /*8450*/  IMAD.MOV.U32 R15, RZ, RZ, -0x1 ;  /* 0xffffffffff0f7424 */ /* 0x000fce00078e00ff */
[----:B------:R-:W-:Y:S05]  /*8460*/  WARPSYNC.COLLECTIVE R15, `(.L_x_145) ;  /* 0x000000000f0c7348 */ /* 0x000fea0003c00000 */
[----:B------:R-:W-:Y:S02]  /*8470*/  ELECT P6, UR62, PT ;  /* 0x00000000003e782f */ /* 0x000fe400038c0000 */
[----:B------:R-:W-:Y:S01]  /*8480*/  MOV R14, UR62 ;  /* 0x0000003e000e7c02 */ /* 0x000fe20008000f00 */
[----:B------:R-:W-:Y:S10]  /*8490*/  ENDCOLLECTIVE ;  /* 0x000000000000791b */ /* 0x000ff40003800000 */
.L_x_145:
[----:B------:R-:W-:Y:S05]  /*84a0*/  BSYNC B0 ;  /* 0x0000000000007941 */ /* 0x000fea0003800000 */
.L_x_144:
[----:B------:R-:W-:Y:S05]  /*84b0*/  BRA `(.L_x_146) ;  /* 0xffffffe800c07947 */ /* 0x000fea000383ffff */
.L_x_120:
[----:B0-----:R0:W2:Y:S02]  /*84c0*/  SYNCS.PHASECHK.TRANS64.TRYWAIT P0, [R7+URZ+0x48], R4 ;  /* 0x00004804070075a7 */ /* 0x0010a4000800017f */
[----:B--2---:R-:W-:Y:S05]  /*84d0*/  @!P0 NANOSLEEP.SYNCS 0x989680 ;  /* 0x009896800000895d */ /* 0x004fea0003900000 */
[----:B------:R-:W2:Y:S02]  /*84e0*/  @!P0 SYNCS.PHASECHK.TRANS64 P0, [R7+URZ+0x48], R4 ;  /* 0x00004804070085a7 */ /* 0x000ea4000800007f */
[----:B--2---:R-:W-:Y:S05]  /*84f0*/  @!P0 BRA `(.L_x_120) ;  /* 0xfffffffc00f08947 */ /* 0x004fea000383ffff */
[----:B------:R-:W-:Y:S05]  /*8500*/  BRA `(.L_x_147) ;  /* 0xffffffec00947947 */ /* 0x000fea000383ffff */
.L_x_129:
[----:B------:R-:W-:Y:S01]  /*8510*/  BSSY B0, `(.L_x_148) ;  /* 0x0000006000007945 */ /* 0x000fe20003800000 */
[----:B------:R-:W-:-:S07]  /*8520*/  IMAD.MOV.U32 R15, RZ, RZ, -0x1 ;  /* 0xffffffffff0f7424 */ /* 0x000fce00078e00ff */
[----:B------:R-:W-:Y:S05]  /*8530*/  WARPSYNC.COLLECTIVE R15, `(.L_x_149) ;  /* 0x000000000f0c7348 */ /* 0x000fea0003c00000 */
[----:B------:R-:W-:Y:S02]  /*8540*/  ELECT P6, UR62, PT ;  /* 0x00000000003e782f */ /* 0x000fe400038c0000 */
[----:B------:R-:W-:Y:S01]  /*8550*/  MOV R14, UR62 ;  /* 0x0000003e000e7c02 */ /* 0x000fe20008000f00 */
[----:B------:R-:W-:Y:S10]  /*8560*/  ENDCOLLECTIVE ;  /* 0x000000000000791b */ /* 0x000ff40003800000 */
.L_x_149:
[----:B------:R-:W-:Y:S05]  /*8570*/  BSYNC B0 ;  /* 0x0000000000007941 */ /* 0x000fea0003800000 */
.L_x_148:
[----:B------:R-:W-:Y:S05]  /*8580*/  BRA `(.L_x_150) ;  /* 0xfffffff400ec7947 */ /* 0x000fea000383ffff */
.L_x_133:
[----:B0-----:R0:W1:Y:S02]  /*8590*/  SYNCS.PHASECHK.TRANS64.TRYWAIT P0, [R5+URZ], R2 ;  /* 0x00000002050075a7 */ /* 0x001064000800017f */
[----:B-1----:R-:W-:Y:S05]  /*85a0*/  @!P0 NANOSLEEP.SYNCS 0x989680 ;  /* 0x009896800000895d */ /* 0x002fea0003900000 */
[----:B------:R-:W1:Y:S02]  /*85b0*/  @!P0 SYNCS.PHASECHK.TRANS64 P0, [R5+URZ], R2 ;  /* 0x00000002050085a7 */ /* 0x000e64000800007f */
[----:B-1----:R-:W-:Y:S05]  /*85c0*/  @!P0 BRA `(.L_x_133) ;  /* 0xfffffffc00f08947 */ /* 0x002fea000383ffff */
[----:B------:R-:W-:Y:S05]  /*85d0*/  BRA `(.L_x_151) ;  /* 0xfffffff8002c7947 */ /* 0x000fea000383ffff */
.L_x_134:
[----:B0-----:R0:W1:Y:S02]  /*85e0*/  SYNCS.PHASECHK.TRANS64.TRYWAIT P0, [R7+URZ], R4 ;  /* 0x00000004070075a7 */ /* 0x001064000800017f */
[----:B-1----:R-:W-:Y:S05]  /*85f0*/  @!P0 NANOSLEEP.SYNCS 0x989680 ;  /* 0x009896800000895d */ /* 0x002fea0003900000 */
[----:B------:R-:W1:Y:S02]  /*8600*/  @!P0 SYNCS.PHASECHK.TRANS64 P0, [R7+URZ], R4 ;  /* 0x00000004070085a7 */ /* 0x000e64000800007f */
[----:B-1----:R-:W-:Y:S05]  /*8610*/  @!P0 BRA `(.L_x_134) ;  /* 0xfffffffc00f08947 */ /* 0x002fea000383ffff */
[----:B------:R-:W-:Y:S05]  /*8620*/  BRA `(.L_x_152) ;  /* 0xfffffff8003c7947 */ /* 0x000fea000383ffff */
.L_x_135:
[----:B0-----:R0:W1:Y:S02]  /*8630*/  SYNCS.PHASECHK.TRANS64.TRYWAIT P0, [R6+URZ], R5 ;  /* 0x00000005060075a7 */ /* 0x001064000800017f */
[----:B-1----:R-:W-:Y:S05]  /*8640*/  @!P0 NANOSLEEP.SYNCS 0x989680 ;  /* 0x009896800000895d */ /* 0x002fea0003900000 */
[----:B------:R-:W1:Y:S02]  /*8650*/  @!P0 SYNCS.PHASECHK.TRANS64 P0, [R6+URZ], R5 ;  /* 0x00000005060085a7 */ /* 0x000e64000800007f */
[----:B-1----:R-:W-:Y:S05]  /*8660*/  @!P0 BRA `(.L_x_135) ;  /* 0xfffffffc00f08947 */ /* 0x002fea000383ffff */
[----:B------:R-:W-:Y:S05]  /*8670*/  BRA `(.L_x_153) ;  /* 0xfffffff8004c7947 */ /* 0x000fea000383ffff */
.L_x_136:
[----:B0-----:R0:W1:Y:S02]  /*8680*/  SYNCS.PHASECHK.TRANS64.TRYWAIT P0, [R7+URZ], R4 ;  /* 0x00000004070075a7 */ /* 0x001064000800017f */
[----:B-1----:R-:W-:Y:S05]  /*8690*/  @!P0 NANOSLEEP.SYNCS 0x989680 ;  /* 0x009896800000895d */ /* 0x002fea0003900000 */
[----:B------:R-:W1:Y:S02]  /*86a0*/  @!P0 SYNCS.PHASECHK.TRANS64 P0, [R7+URZ], R4 ;  /* 0x00000004070085a7 */ /* 0x000e64000800007f */
[----:B-1----:R-:W-:Y:S05]  /*86b0*/  @!P0 BRA `(.L_x_136) ;  /* 0xfffffffc00f08947 */ /* 0x002fea000383ffff */
[----:B------:R-:W-:Y:S05]  /*86c0*/  BRA `(.L_x_154) ;  /* 0xfffffff8005c7947 */ /* 0x000fea000383ffff */
.L_x_137:
[----:B0-----:R0:W1:Y:S02]  /*86d0*/  SYNCS.PHASECHK.TRANS64.TRYWAIT P0, [R6+URZ], R5 ;  /* 0x00000005060075a7 */ /* 0x001064000800017f */
[----:B-1----:R-:W-:Y:S05]  /*86e0*/  @!P0 NANOSLEEP.SYNCS 0x989680 ;  /* 0x009896800000895d */ /* 0x002fea0003900000 */
[----:B------:R-:W1:Y:S02]  /*86f0*/  @!P0 SYNCS.PHASECHK.TRANS64 P0, [R6+URZ], R5 ;  /* 0x00000005060085a7 */ /* 0x000e64000800007f */
[----:B-1----:R-:W-:Y:S05]  /*8700*/  @!P0 BRA `(.L_x_137) ;  /* 0xfffffffc00f08947 */ /* 0x002fea000383ffff */
[----:B------:R-:W-:Y:S05]  /*8710*/  BRA `(.L_x_155) ;  /* 0xfffffff8006c7947 */ /* 0x000fea000383ffff */
.L_x_138:
[----:B0-----:R0:W1:Y:S02]  /*8720*/  SYNCS.PHASECHK.TRANS64.TRYWAIT P0, [R7+URZ], R4 ;  /* 0x00000004070075a7 */ /* 0x001064000800017f */
[----:B-1----:R-:W-:Y:S05]  /*8730*/  @!P0 NANOSLEEP.SYNCS 0x989680 ;  /* 0x009896800000895d */ /* 0x002fea0003900000 */
[----:B------:R-:W1:Y:S02]  /*8740*/  @!P0 SYNCS.PHASECHK.TRANS64 P0, [R7+URZ], R4 ;  /* 0x00000004070085a7 */ /* 0x000e64000800007f */
[----:B-1----:R-:W-:Y:S05]  /*8750*/  @!P0 BRA `(.L_x_138) ;  /* 0xfffffffc00f08947 */ /* 0x002fea000383ffff */
[----:B------:R-:W-:Y:S05]  /*8760*/  BRA `(.L_x_156) ;  /* 0xfffffff8007c7947 */ /* 0x000fea000383ffff */
.L_x_139:
[----:B0-----:R0:W1:Y:S02]  /*8770*/  SYNCS.PHASECHK.TRANS64.TRYWAIT P0, [R6+URZ], R5 ;  /* 0x00000005060075a7 */ /* 0x001064000800017f */
[----:B-1----:R-:W-:Y:S05]  /*8780*/  @!P0 NANOSLEEP.SYNCS 0x989680 ;  /* 0x009896800000895d */ /* 0x002fea0003900000 */
[----:B------:R-:W1:Y:S02]  /*8790*/  @!P0 SYNCS.PHASECHK.TRANS64 P0, [R6+URZ], R5 ;  /* 0x00000005060085a7 */ /* 0x000e64000800007f */
[----:B-1----:R-:W-:Y:S05]  /*87a0*/  @!P0 BRA `(.L_x_139) ;  /* 0xfffffffc00f08947 */ /* 0x002fea000383ffff */
[----:B------:R-:W-:Y:S05]  /*87b0*/  BRA `(.L_x_157) ;  /* 0xfffffff8008c7947 */ /* 0x000fea000383ffff */
.L_x_140:
[----:B-1----:R1:W2:Y:S02]  /*87c0*/  SYNCS.PHASECHK.TRANS64.TRYWAIT P0, [R7+URZ], R4 ;  /* 0x00000004070075a7 */ /* 0x0022a4000800017f */
[----:B--2---:R-:W-:Y:S05]  /*87d0*/  @!P0 NANOSLEEP.SYNCS 0x989680 ;  /* 0x009896800000895d */ /* 0x004fea0003900000 */
[----:B------:R-:W2:Y:S02]  /*87e0*/  @!P0 SYNCS.PHASECHK.TRANS64 P0, [R7+URZ], R4 ;  /* 0x00000004070085a7 */ /* 0x000ea4000800007f */
[----:B--2---:R-:W-:Y:S05]  /*87f0*/  @!P0 BRA `(.L_x_140) ;  /* 0xfffffffc00f08947 */ /* 0x004fea000383ffff */
[----:B------:R-:W-:Y:S05]  /*8800*/  BRA `(.L_x_158) ;  /* 0xfffffff800947947 */ /* 0x000fea000383ffff */
.L_x_159:
[----:B------:R-:W-:-:S00]  /*8810*/  BRA `(.L_x_159) ;  /* 0xfffffffc00fc7947 */ /* 0x000fc0000383ffff */
[----:B------:R-:W-:-:S00]  /*8820*/  NOP ;  /* 0x0000000000007918 */ /* 0x000fc00000000000 */
        /* <DEDUP_REMOVED lines=13> */
.L_x_160:


//--------------------- .nv.global.init           --------------------------
	.section	.nv.global.init,"aw",@progbits
.nv.global.init:
	.type		$str$24,@object
	.size		$str$24,($str$25 - $str$24)
$str$24:
        /*0000*/ 	.byte	0x28, 0x61, 0x64, 0x64, 0x72, 0x65, 0x73, 0x73, 0x20, 0x26, 0x20, 0x6d, 0x61, 0x73, 0x6b, 0x29
        /*0010*/ 	.byte	0x20, 0x3d, 0x3d, 0x20, 0x30, 0x00
	.type		$str$25,@object
	.size		$str$25,(__unnamed_2 - $str$25)
$str$25:
        /*0016*/ 	.byte	0x2f, 0x74, 0x6d, 0x70, 0x2f, 0x63, 0x75, 0x74, 0x6c, 0x61, 0x73, 0x73, 0x5f, 0x73, 0x77, 0x65
        /*0026*/ 	.byte	0x65, 0x70, 0x5f, 0x73, 0x72, 0x63, 0x2f, 0x69, 0x6e, 0x63, 0x6c, 0x75, 0x64, 0x65, 0x2f, 0x63
        /*0036*/ 	.byte	0x75, 0x74, 0x65, 0x2f, 0x70, 0x6f, 0x69, 0x6e, 0x74, 0x65, 0x72, 0x5f, 0x66, 0x6c, 0x61, 0x67
        /*0046*/ 	.byte	0x67, 0x65, 0x64, 0x2e, 0x68, 0x70, 0x70, 0x00
	.type		__unnamed_2,@object
	.size		__unnamed_2,(__unnamed_1 - __unnamed_2)
__unnamed_2:
        /*004e*/ 	.byte	0x61, 0x75, 0x74, 0x6f, 0x20, 0x63, 0x75, 0x74, 0x65, 0x3a, 0x3a, 0x61, 0x73, 0x5f, 0x70, 0x6f
        /* <DEDUP_REMOVED lines=28> */
        /*021e*/ 	.byte	0x5d, 0x00
	.type		__unnamed_1,@object
	.size		__unnamed_1,(.L_0 - __unnamed_1)
__unnamed_1:
        /* <DEDUP_REMOVED lines=29> */
        /*03f0*/ 	.byte	0x20, 0x26, 0x5d, 0x00
.L_0:


//--------------------- .nv.shared._ZN7cutlass13device_kernelINS_4gemm6kernel13GemmUniversalIN4cute5tupleIJiiiiEEENS1_10collective13CollectiveMmaINS1_39MainloopSm90TmaGmmaRmemAWarpSpecializedILi9ENS5_IJNS4_1CILi1EEESB_SB_EEENS1_35KernelTmaWarpSpecializedCooperativeEEENS5_IJNSA_ILi128EEENSA_ILi64EEESF_EEENS_12float_e5m2_tENS5_IJSB_llEEENS_12float_e4m3_tENS5_IJlSB_lEEENS4_8TiledMMAINS4_8MMA_AtomIJNS4_4SM904GMMA30MMA_64x64x32_F32E5M2E4M3_RS_TNILNSP_7ScaleInE1ELSR_1EEEEEENS4_6LayoutINS5_IJNSA_ILi2EEESB_SB_EEENS5_IJSB_NSA_ILi0EEESX_EEEEENS5_IJNS4_10UnderscoreES10_S10_EEEEENS4_13SM90_TMA_LOADENS4_14ComposedLayoutINS4_7SwizzleILi3ELi4ELi3EEENS4_18smem_ptr_flag_bitsILi8EEENSU_INS5_IJSF_NSA_ILi8EEEEEENS5_IJSB_SF_EEEEEEENS4_9Copy_AtomIJNS4_39AutoVectorizingCopyWithAssumedAlignmentILi128EEESI_EEENS4_8identityES13_NS14_IS16_S18_NSU_INS5_IJS19_SF_EEENS5_IJSF_SB_EEEEEEEvS1I_EENS_8epilogue10collective6detail29Sm90TmaWarpSpecializedAdapterINS1P_15DefaultEpilogueISI_SL_SL_NS1O_6thread17LinearCombinationISI_Li1EffLNS1T_9ScaleType4KindE0ELNS_15FloatRoundStyleE2ESI_EENS1_15EpilogueDefaultEEEEEvvEEEEvNT_6ParamsE --------------------------
	.section	.nv.shared._ZN7cutlass13device_kernelINS_4gemm6kernel13GemmUniversalIN4cute5tupleIJiiiiEEENS1_10collective13CollectiveMmaINS1_39MainloopSm90TmaGmmaRmemAWarpSpecializedILi9ENS5_IJNS4_1CILi1EEESB_SB_EEENS1_35KernelTmaWarpSpecializedCooperativeEEENS5_IJNSA_ILi128EEENSA_ILi64EEESF_EEENS_12float_e5m2_tENS5_IJSB_llEEENS_12float_e4m3_tENS5_IJlSB_lEEENS4_8TiledMMAINS4_8MMA_AtomIJNS4_4SM904GMMA30MMA_64x64x32_F32E5M2E4M3_RS_TNILNSP_7ScaleInE1ELSR_1EEEEEENS4_6LayoutINS5_IJNSA_ILi2EEESB_SB_EEENS5_IJSB_NSA_ILi0EEESX_EEEEENS5_IJNS4_10UnderscoreES10_S10_EEEEENS4_13SM90_TMA_LOADENS4_14ComposedLayoutINS4_7SwizzleILi3ELi4ELi3EEENS4_18smem_ptr_flag_bitsILi8EEENSU_INS5_IJSF_NSA_ILi8EEEEEENS5_IJSB_SF_EEEEEEENS4_9Copy_AtomIJNS4_39AutoVectorizingCopyWithAssumedAlignmentILi128EEESI_EEENS4_8identityES13_NS14_IS16_S18_NSU_INS5_IJS19_SF_EEENS5_IJSF_SB_EEEEEEEvS1I_EENS_8epilogue10collective6detail29Sm90TmaWarpSpecializedAdapterINS1P_15DefaultEpilogueISI_SL_SL_NS1O_6thread17LinearCombinationISI_Li1EffLNS1T_9ScaleType4KindE0ELNS_15FloatRoundStyleE2ESI_EENS1_15EpilogueDefaultEEEEEvvEEEEvNT_6ParamsE,"aw",@nobits
	.sectionflags	@""
	.align	16
	.zero		1024


//--------------------- .nv.shared.reserved.0     --------------------------
	.section	.nv.shared.reserved.0,"aw",@nobits
	.weak		__nv_reservedSMEM_offset_0_alias
	.size		__nv_reservedSMEM_offset_0_alias, 0, 0
	.other		__nv_reservedSMEM_offset_0_alias,@"STO_CUDA_RESERVED_SHARED STV_DEFAULT"
__nv_reservedSMEM_offset_0_alias:
	.zero		0


//--------------------- .nv.global                --------------------------
	.section	.nv.global,"aw",@nobits
.nv.global:
	.type		_ZN40_INTERNAL_e918ce3c_4_k_cu_b12584e2_234014cute1_E,@object
	.size		_ZN40_INTERNAL_e918ce3c_4_k_cu_b12584e2_234014cute1_E,(_ZN40_INTERNAL_e918ce3c_4_k_cu_b12584e2_234014cuda3std3__45__cpo6cbeginE - _ZN40_INTERNAL_e918ce3c_4_k_cu_b12584e2_234014cute1_E)
_ZN40_INTERNAL_e918ce3c_4_k_cu_b12584e2_234014cute1_E:
	.zero		1
	.type		_ZN40_INTERNAL_e918ce3c_4_k_cu_b12584e2_234014cuda3std3__45__cpo6cbeginE,@object
	.size		_ZN40_INTERNAL_e918ce3c_4_k_cu_b12584e2_234014cuda3std3__45__cpo6cbeginE,(_ZN40_INTERNAL_e918ce3c_4_k_cu_b12584e2_234014cuda3std3__48in_placeE - _ZN40_INTERNAL_e918ce3c_4_k_cu_b12584e2_234014cuda3std3__45__cpo6cbeginE)
_ZN40_INTERNAL_e918ce3c_4_k_cu_b12584e2_234014cuda3std3__45__cpo6cbeginE:
	.zero		1
	.type		_ZN40_INTERNAL_e918ce3c_4_k_cu_b12584e2_234014cuda3std3__48in_placeE,@object
	.size		_ZN40_INTERNAL_e918ce3c_4_k_cu_b12584e2_234014cuda3std3__48in_placeE,(_ZN40_INTERNAL_e918ce3c_4_k_cu_b12584e2_234014cuda3std6ranges3__45__cpo9iter_moveE - _ZN40_INTERNAL_e918ce3c_4_k_cu_b12584e2_234014cuda3std3__48in_placeE)
_ZN40_INTERNAL_e918ce3c_4_k_cu_b12584e2_234014cuda3std3__48in_placeE:
	.zero		1
	.type		_ZN40_INTERNAL_e918ce3c_4_k_cu_b12584e2_234014cuda3std6ranges3__45__cpo9iter_moveE,@object
	.size		_ZN40_INTERNAL_e918ce3c_4_k_cu_b12584e2_234014cuda3std6ranges3__45__cpo9iter_moveE,(_ZN40_INTERNAL_e918ce3c_4_k_cu_b12584e2_234014cuda3std3__45__cpo5beginE - _ZN40_INTERNAL_e918ce3c_4_k_cu_b12584e2_234014cuda3std6ranges3__45__cpo9iter_moveE)
_ZN40_INTERNAL_e918ce3c_4_k_cu_b12584e2_234014cuda3std6ranges3__45__cpo9iter_moveE:
	.zero		1
	.type		_ZN40_INTERNAL_e918ce3c_4_k_cu_b12584e2_234014cuda3std3__45__cpo5beginE,@object
	.size		_ZN40_INTERNAL_e918ce3c_4_k_cu_b12584e2_234014cuda3std3__45__cpo5beginE,(_ZN40_INTERNAL_e918ce3c_4_k_cu_b12584e2_234014cuda3std3__442_GLOBAL__N__e918ce3c_4_k_cu_b12584e2_234016ignoreE - _ZN40_INTERNAL_e918ce3c_4_k_cu_b12584e2_234014cuda3std3__45__cpo5beginE)
_ZN40_INTERNAL_e918ce3c_4_k_cu_b12584e2_234014cuda3std3__45__cpo5beginE:
	.zero		1
	.type		_ZN40_INTERNAL_e918ce3c_4_k_cu_b12584e2_234014cuda3std3__442_GLOBAL__N__e918ce3c_4_k_cu_b12584e2_234016ignoreE,@object
	.size		_ZN40_INTERNAL_e918ce3c_4_k_cu_b12584e2_234014cuda3std3__442_GLOBAL__N__e918ce3c_4_k_cu_b12584e2_234016ignoreE,(_ZN40_INTERNAL_e918ce3c_4_k_cu_b12584e2_234014cute7productE - _ZN40_INTERNAL_e918ce3c_4_k_cu_b12584e2_234014cuda3std3__442_GLOBAL__N__e918ce3c_4_k_cu_b12584e2_234016ignoreE)
_ZN40_INTERNAL_e918ce3c_4_k_cu_b12584e2_234014cuda3std3__442_GLOBAL__N__e918ce3c_4_k_cu_b12584e2_234016ignoreE:
	.zero		1
	.type		_ZN40_INTERNAL_e918ce3c_4_k_cu_b12584e2_234014cute7productE,@object
	.size		_ZN40_INTERNAL_e918ce3c_4_k_cu_b12584e2_234014cute7productE,(_ZN40_INTERNAL_e918ce3c_4_k_cu_b12584e2_234014cuda3std3__45__cpo3endE - _ZN40_INTERNAL_e918ce3c_4_k_cu_b12584e2_234014cute7productE)
_ZN40_INTERNAL_e918ce3c_4_k_cu_b12584e2_234014cute7productE:
	.zero		1
	.type		_ZN40_INTERNAL_e918ce3c_4_k_cu_b12584e2_234014cuda3std3__45__cpo3endE,@object
	.size		_ZN40_INTERNAL_e918ce3c_4_k_cu_b12584e2_234014cuda3std3__45__cpo3endE,(_ZN40_INTERNAL_e918ce3c_4_k_cu_b12584e2_234014cuda3std3__419piecewise_constructE - _ZN40_INTERNAL_e918ce3c_4_k_cu_b12584e2_234014cuda3std3__45__cpo3endE)
_ZN40_INTERNAL_e918ce3c_4_k_cu_b12584e2_234014cuda3std3__45__cpo3endE:
	.zero		1
	.type		_ZN40_INTERNAL_e918ce3c_4_k_cu_b12584e2_234014cuda3std3__419piecewise_constructE,@object
	.size		_ZN40_INTERNAL_e918ce3c_4_k_cu_b12584e2_234014cuda3std3__419piecewise_constructE,(_ZN40_INTERNAL_e918ce3c_4_k_cu_b12584e2_234014cuda3std3__45__cpo4cendE - _ZN40_INTERNAL_e918ce3c_4_k_cu_b12584e2_234014cuda3std3__419piecewise_constructE)
_ZN40_INTERNAL_e918ce3c_4_k_cu_b12584e2_234014cuda3std3__419piecewise_constructE:
	.zero		1
	.type		_ZN40_INTERNAL_e918ce3c_4_k_cu_b12584e2_234014cuda3std3__45__cpo4cendE,@object
	.size		_ZN40_INTERNAL_e918ce3c_4_k_cu_b12584e2_234014cuda3std3__45__cpo4cendE,(_ZN40_INTERNAL_e918ce3c_4_k_cu_b12584e2_234014cuda3std6ranges3__45__cpo4swapE - _ZN40_INTERNAL_e918ce3c_4_k_cu_b12584e2_234014cuda3std3__45__cpo4cendE)
_ZN40_INTERNAL_e918ce3c_4_k_cu_b12584e2_234014cuda3std3__45__cpo4cendE:
	.zero		1
	.type		_ZN40_INTERNAL_e918ce3c_4_k_cu_b12584e2_234014cuda3std6ranges3__45__cpo4swapE,@object
	.size		_ZN40_INTERNAL_e918ce3c_4_k_cu_b12584e2_234014cuda3std6ranges3__45__cpo4swapE,(.L_9 - _ZN40_INTERNAL_e918ce3c_4_k_cu_b12584e2_234014cuda3std6ranges3__45__cpo4swapE)
_ZN40_INTERNAL_e918ce3c_4_k_cu_b12584e2_234014cuda3std6ranges3__45__cpo4swapE:
	.zero		1
.L_9:


//--------------------- .nv.constant0._ZN7cutlass13device_kernelINS_4gemm6kernel13GemmUniversalIN4cute5tupleIJiiiiEEENS1_10collective13CollectiveMmaINS1_39MainloopSm90TmaGmmaRmemAWarpSpecializedILi9ENS5_IJNS4_1CILi1EEESB_SB_EEENS1_35KernelTmaWarpSpecializedCooperativeEEENS5_IJNSA_ILi128EEENSA_ILi64EEESF_EEENS_12float_e5m2_tENS5_IJSB_llEEENS_12float_e4m3_tENS5_IJlSB_lEEENS4_8TiledMMAINS4_8MMA_AtomIJNS4_4SM904GMMA30MMA_64x64x32_F32E5M2E4M3_RS_TNILNSP_7ScaleInE1ELSR_1EEEEEENS4_6LayoutINS5_IJNSA_ILi2EEESB_SB_EEENS5_IJSB_NSA_ILi0EEESX_EEEEENS5_IJNS4_10UnderscoreES10_S10_EEEEENS4_13SM90_TMA_LOADENS4_14ComposedLayoutINS4_7SwizzleILi3ELi4ELi3EEENS4_18smem_ptr_flag_bitsILi8EEENSU_INS5_IJSF_NSA_ILi8EEEEEENS5_IJSB_SF_EEEEEEENS4_9Copy_AtomIJNS4_39AutoVectorizingCopyWithAssumedAlignmentILi128EEESI_EEENS4_8identityES13_NS14_IS16_S18_NSU_INS5_IJS19_SF_EEENS5_IJSF_SB_EEEEEEEvS1I_EENS_8epilogue10collective6detail29Sm90TmaWarpSpecializedAdapterINS1P_15DefaultEpilogueISI_SL_SL_NS1O_6thread17LinearCombinationISI_Li1EffLNS1T_9ScaleType4KindE0ELNS_15FloatRoundStyleE2ESI_EENS1_15EpilogueDefaultEEEEEvvEEEEvNT_6ParamsE --------------------------
	.section	.nv.constant0._ZN7cutlass13device_kernelINS_4gemm6kernel13GemmUniversalIN4cute5tupleIJiiiiEEENS1_10collective13CollectiveMmaINS1_39MainloopSm90TmaGmmaRmemAWarpSpecializedILi9ENS5_IJNS4_1CILi1EEESB_SB_EEENS1_35KernelTmaWarpSpecializedCooperativeEEENS5_IJNSA_ILi128EEENSA_ILi64EEESF_EEENS_12float_e5m2_tENS5_IJSB_llEEENS_12float_e4m3_tENS5_IJlSB_lEEENS4_8TiledMMAINS4_8MMA_AtomIJNS4_4SM904GMMA30MMA_64x64x32_F32E5M2E4M3_RS_TNILNSP_7ScaleInE1ELSR_1EEEEEENS4_6LayoutINS5_IJNSA_ILi2EEESB_SB_EEENS5_IJSB_NSA_ILi0EEESX_EEEEENS5_IJNS4_10UnderscoreES10_S10_EEEEENS4_13SM90_TMA_LOADENS4_14ComposedLayoutINS4_7SwizzleILi3ELi4ELi3EEENS4_18smem_ptr_flag_bitsILi8EEENSU_INS5_IJSF_NSA_ILi8EEEEEENS5_IJSB_SF_EEEEEEENS4_9Copy_AtomIJNS4_39AutoVectorizingCopyWithAssumedAlignmentILi128EEESI_EEENS4_8identityES13_NS14_IS16_S18_NSU_INS5_IJS19_SF_EEENS5_IJSF_SB_EEEEEEEvS1I_EENS_8epilogue10collective6detail29Sm90TmaWarpSpecializedAdapterINS1P_15DefaultEpilogueISI_SL_SL_NS1O_6thread17LinearCombinationISI_Li1EffLNS1T_9ScaleType4KindE0ELNS_15FloatRoundStyleE2ESI_EENS1_15EpilogueDefaultEEEEEvvEEEEvNT_6ParamsE,"a",@progbits
	.sectionflags	@""
	.align	4
.nv.constant0._ZN7cutlass13device_kernelINS_4gemm6kernel13GemmUniversalIN4cute5tupleIJiiiiEEENS1_10collective13CollectiveMmaINS1_39MainloopSm90TmaGmmaRmemAWarpSpecializedILi9ENS5_IJNS4_1CILi1EEESB_SB_EEENS1_35KernelTmaWarpSpecializedCooperativeEEENS5_IJNSA_ILi128EEENSA_ILi64EEESF_EEENS_12float_e5m2_tENS5_IJSB_llEEENS_12float_e4m3_tENS5_IJlSB_lEEENS4_8TiledMMAINS4_8MMA_AtomIJNS4_4SM904GMMA30MMA_64x64x32_F32E5M2E4M3_RS_TNILNSP_7ScaleInE1ELSR_1EEEEEENS4_6LayoutINS5_IJNSA_ILi2EEESB_SB_EEENS5_IJSB_NSA_ILi0EEESX_EEEEENS5_IJNS4_10UnderscoreES10_S10_EEEEENS4_13SM90_TMA_LOADENS4_14ComposedLayoutINS4_7SwizzleILi3ELi4ELi3EEENS4_18smem_ptr_flag_bitsILi8EEENSU_INS5_IJSF_NSA_ILi8EEEEEENS5_IJSB_SF_EEEEEEENS4_9Copy_AtomIJNS4_39AutoVectorizingCopyWithAssumedAlignmentILi128EEESI_EEENS4_8identityES13_NS14_IS16_S18_NSU_INS5_IJS19_SF_EEENS5_IJSF_SB_EEEEEEEvS1I_EENS_8epilogue10collective6detail29Sm90TmaWarpSpecializedAdapterINS1P_15DefaultEpilogueISI_SL_SL_NS1O_6thread17LinearCombinationISI_Li1EffLNS1T_9ScaleType4KindE0ELNS_15FloatRoundStyleE2ESI_EENS1_15EpilogueDefaultEEEEEvvEEEEvNT_6ParamsE:
	.zero		1664


//--------------------- SYMBOLS --------------------------

	.type		.nv.reservedSmem.offset0,@object
	.size		.nv.reservedSmem.offset0,0x4
	.type		__assertfail,@function
